//
// Generated by NVIDIA NVVM Compiler
//
// Compiler Build ID: CL-36424714
// Cuda compilation tools, release 13.0, V13.0.88
// Based on NVVM 20.0.0
//

.version 9.0
.target sm_100
.address_size 64

	// .globl	_Z15MatrixMulKernelPfS_S_i
// _ZZ21MatrixMulKernelSharedPfS_S_iE2As has been demoted
// _ZZ21MatrixMulKernelSharedPfS_S_iE2Bs has been demoted

.visible .entry _Z15MatrixMulKernelPfS_S_i(
	.param .u64 .ptr .align 1 _Z15MatrixMulKernelPfS_S_i_param_0,
	.param .u64 .ptr .align 1 _Z15MatrixMulKernelPfS_S_i_param_1,
	.param .u64 .ptr .align 1 _Z15MatrixMulKernelPfS_S_i_param_2,
	.param .u32 _Z15MatrixMulKernelPfS_S_i_param_3
)
{
	.reg .pred 	%p<10>;
	.reg .b32 	%r<40>;
	.reg .b32 	%f<67>;
	.reg .b64 	%rd<67>;

	ld.param.u64 	%rd14, [_Z15MatrixMulKernelPfS_S_i_param_0];
	ld.param.u64 	%rd15, [_Z15MatrixMulKernelPfS_S_i_param_1];
	ld.param.u32 	%r18, [_Z15MatrixMulKernelPfS_S_i_param_3];
	cvta.to.global.u64 	%rd1, %rd15;
	cvta.to.global.u64 	%rd2, %rd14;
	mov.u32 	%r19, %ntid.x;
	mov.u32 	%r20, %ctaid.x;
	mov.u32 	%r21, %tid.x;
	mad.lo.s32 	%r1, %r19, %r20, %r21;
	mov.u32 	%r22, %ntid.y;
	mov.u32 	%r23, %ctaid.y;
	mov.u32 	%r24, %tid.y;
	mad.lo.s32 	%r2, %r22, %r23, %r24;
	max.s32 	%r25, %r2, %r1;
	setp.ge.s32 	%p1, %r25, %r18;
	@%p1 bra 	$L__BB0_13;
	mul.lo.s32 	%r3, %r18, %r2;
	and.b32  	%r4, %r18, 7;
	setp.lt.u32 	%p2, %r18, 8;
	mov.f32 	%f66, 0f00000000;
	mov.b32 	%r38, 0;
	@%p2 bra 	$L__BB0_4;
	and.b32  	%r38, %r18, 2147483640;
	neg.s32 	%r36, %r38;
	mul.wide.s32 	%rd16, %r18, 4;
	add.s64 	%rd3, %rd1, %rd16;
	shl.b32 	%r7, %r18, 3;
	mul.wide.s32 	%rd17, %r18, 8;
	add.s64 	%rd4, %rd1, %rd17;
	mul.wide.s32 	%rd18, %r18, 12;
	add.s64 	%rd5, %rd1, %rd18;
	mul.wide.s32 	%rd19, %r18, 16;
	add.s64 	%rd6, %rd1, %rd19;
	mul.wide.s32 	%rd20, %r18, 20;
	add.s64 	%rd7, %rd1, %rd20;
	mul.wide.s32 	%rd21, %r18, 24;
	add.s64 	%rd8, %rd1, %rd21;
	mul.wide.s32 	%rd22, %r18, 28;
	add.s64 	%rd9, %rd1, %rd22;
	mul.wide.u32 	%rd23, %r3, 4;
	add.s64 	%rd24, %rd23, %rd2;
	add.s64 	%rd66, %rd24, 16;
	mov.f32 	%f66, 0f00000000;
	mov.u32 	%r35, %r1;
$L__BB0_3:
	.pragma "nounroll";
	mul.wide.s32 	%rd25, %r35, 4;
	add.s64 	%rd26, %rd3, %rd25;
	add.s64 	%rd27, %rd4, %rd25;
	add.s64 	%rd28, %rd5, %rd25;
	add.s64 	%rd29, %rd6, %rd25;
	add.s64 	%rd30, %rd7, %rd25;
	add.s64 	%rd31, %rd8, %rd25;
	add.s64 	%rd32, %rd9, %rd25;
	add.s64 	%rd33, %rd1, %rd25;
	ld.global.f32 	%f16, [%rd66+-16];
	ld.global.f32 	%f17, [%rd33];
	fma.rn.f32 	%f18, %f16, %f17, %f66;
	ld.global.f32 	%f19, [%rd66+-12];
	ld.global.f32 	%f20, [%rd26];
	fma.rn.f32 	%f21, %f19, %f20, %f18;
	ld.global.f32 	%f22, [%rd66+-8];
	ld.global.f32 	%f23, [%rd27];
	fma.rn.f32 	%f24, %f22, %f23, %f21;
	ld.global.f32 	%f25, [%rd66+-4];
	ld.global.f32 	%f26, [%rd28];
	fma.rn.f32 	%f27, %f25, %f26, %f24;
	ld.global.f32 	%f28, [%rd66];
	ld.global.f32 	%f29, [%rd29];
	fma.rn.f32 	%f30, %f28, %f29, %f27;
	ld.global.f32 	%f31, [%rd66+4];
	ld.global.f32 	%f32, [%rd30];
	fma.rn.f32 	%f33, %f31, %f32, %f30;
	ld.global.f32 	%f34, [%rd66+8];
	ld.global.f32 	%f35, [%rd31];
	fma.rn.f32 	%f36, %f34, %f35, %f33;
	ld.global.f32 	%f37, [%rd66+12];
	ld.global.f32 	%f38, [%rd32];
	fma.rn.f32 	%f66, %f37, %f38, %f36;
	add.s32 	%r36, %r36, 8;
	add.s32 	%r35, %r35, %r7;
	add.s64 	%rd66, %rd66, 32;
	setp.ne.s32 	%p3, %r36, 0;
	@%p3 bra 	$L__BB0_3;
$L__BB0_4:
	setp.eq.s32 	%p4, %r4, 0;
	@%p4 bra 	$L__BB0_12;
	and.b32  	%r13, %r18, 3;
	setp.lt.u32 	%p5, %r4, 4;
	@%p5 bra 	$L__BB0_7;
	add.s32 	%r27, %r38, %r3;
	mul.wide.u32 	%rd34, %r27, 4;
	add.s64 	%rd35, %rd2, %rd34;
	ld.global.f32 	%f40, [%rd35];
	mad.lo.s32 	%r28, %r38, %r18, %r1;
	mul.wide.s32 	%rd36, %r28, 4;
	add.s64 	%rd37, %rd1, %rd36;
	ld.global.f32 	%f41, [%rd37];
	fma.rn.f32 	%f42, %f40, %f41, %f66;
	cvt.u64.u32 	%rd38, %r3;
	cvt.u64.u32 	%rd39, %r38;
	add.s64 	%rd40, %rd39, %rd38;
	shl.b64 	%rd41, %rd40, 2;
	add.s64 	%rd42, %rd2, %rd41;
	ld.global.f32 	%f43, [%rd42+4];
	mul.wide.s32 	%rd43, %r18, 4;
	add.s64 	%rd44, %rd37, %rd43;
	ld.global.f32 	%f44, [%rd44];
	fma.rn.f32 	%f45, %f43, %f44, %f42;
	ld.global.f32 	%f46, [%rd42+8];
	add.s64 	%rd45, %rd44, %rd43;
	ld.global.f32 	%f47, [%rd45];
	fma.rn.f32 	%f48, %f46, %f47, %f45;
	ld.global.f32 	%f49, [%rd42+12];
	add.s64 	%rd46, %rd45, %rd43;
	ld.global.f32 	%f50, [%rd46];
	fma.rn.f32 	%f66, %f49, %f50, %f48;
	add.s32 	%r38, %r38, 4;
$L__BB0_7:
	setp.eq.s32 	%p6, %r13, 0;
	@%p6 bra 	$L__BB0_12;
	setp.eq.s32 	%p7, %r13, 1;
	@%p7 bra 	$L__BB0_10;
	add.s32 	%r29, %r38, %r3;
	mul.wide.u32 	%rd47, %r29, 4;
	add.s64 	%rd48, %rd2, %rd47;
	ld.global.f32 	%f52, [%rd48];
	mad.lo.s32 	%r30, %r38, %r18, %r1;
	mul.wide.s32 	%rd49, %r30, 4;
	add.s64 	%rd50, %rd1, %rd49;
	ld.global.f32 	%f53, [%rd50];
	fma.rn.f32 	%f54, %f52, %f53, %f66;
	cvt.u64.u32 	%rd51, %r3;
	cvt.u64.u32 	%rd52, %r38;
	add.s64 	%rd53, %rd52, %rd51;
	shl.b64 	%rd54, %rd53, 2;
	add.s64 	%rd55, %rd2, %rd54;
	ld.global.f32 	%f55, [%rd55+4];
	mul.wide.s32 	%rd56, %r18, 4;
	add.s64 	%rd57, %rd50, %rd56;
	ld.global.f32 	%f56, [%rd57];
	fma.rn.f32 	%f66, %f55, %f56, %f54;
	add.s32 	%r38, %r38, 2;
$L__BB0_10:
	and.b32  	%r31, %r18, 1;
	setp.eq.b32 	%p8, %r31, 1;
	not.pred 	%p9, %p8;
	@%p9 bra 	$L__BB0_12;
	add.s32 	%r32, %r38, %r3;
	mul.wide.u32 	%rd58, %r32, 4;
	add.s64 	%rd59, %rd2, %rd58;
	ld.global.f32 	%f57, [%rd59];
	mad.lo.s32 	%r33, %r38, %r18, %r1;
	mul.wide.s32 	%rd60, %r33, 4;
	add.s64 	%rd61, %rd1, %rd60;
	ld.global.f32 	%f58, [%rd61];
	fma.rn.f32 	%f66, %f57, %f58, %f66;
$L__BB0_12:
	ld.param.u64 	%rd65, [_Z15MatrixMulKernelPfS_S_i_param_2];
	add.s32 	%r34, %r3, %r1;
	cvta.to.global.u64 	%rd62, %rd65;
	mul.wide.s32 	%rd63, %r34, 4;
	add.s64 	%rd64, %rd62, %rd63;
	st.global.f32 	[%rd64], %f66;
$L__BB0_13:
	ret;

}
	// .globl	_Z21MatrixMulKernelSharedPfS_S_i
.visible .entry _Z21MatrixMulKernelSharedPfS_S_i(
	.param .u64 .ptr .align 1 _Z21MatrixMulKernelSharedPfS_S_i_param_0,
	.param .u64 .ptr .align 1 _Z21MatrixMulKernelSharedPfS_S_i_param_1,
	.param .u64 .ptr .align 1 _Z21MatrixMulKernelSharedPfS_S_i_param_2,
	.param .u32 _Z21MatrixMulKernelSharedPfS_S_i_param_3
)
{
	.reg .pred 	%p<8>;
	.reg .b32 	%r<92>;
	.reg .b32 	%f<368>;
	.reg .b64 	%rd<38>;
	// demoted variable
	.shared .align 4 .b8 _ZZ21MatrixMulKernelSharedPfS_S_iE2As[1024];
	// demoted variable
	.shared .align 4 .b8 _ZZ21MatrixMulKernelSharedPfS_S_iE2Bs[1024];
	ld.param.u32 	%r26, [_Z21MatrixMulKernelSharedPfS_S_i_param_3];
	mov.u32 	%r1, %ctaid.y;
	mov.u32 	%r2, %ctaid.x;
	mov.u32 	%r3, %tid.y;
	mov.u32 	%r4, %tid.x;
	shr.s32 	%r27, %r26, 31;
	shr.u32 	%r28, %r27, 28;
	add.s32 	%r29, %r26, %r28;
	shr.s32 	%r5, %r29, 4;
	setp.lt.s32 	%p1, %r26, 16;
	mov.f32 	%f367, 0f00000000;
	@%p1 bra 	$L__BB1_9;
	shl.b32 	%r6, %r1, 4;
	shl.b32 	%r7, %r26, 4;
	shl.b32 	%r8, %r2, 4;
	mul.lo.s32 	%r9, %r26, %r3;
	mad.lo.s32 	%r31, %r6, %r26, %r4;
	add.s32 	%r10, %r31, %r9;
	shl.b32 	%r32, %r3, 6;
	mov.u32 	%r33, _ZZ21MatrixMulKernelSharedPfS_S_iE2As;
	add.s32 	%r11, %r33, %r32;
	add.s32 	%r34, %r5, -1;
	setp.lt.u32 	%p2, %r34, 3;
	mov.f32 	%f367, 0f00000000;
	mov.b32 	%r91, 0;
	@%p2 bra 	$L__BB1_4;
	and.b32  	%r91, %r5, 134217724;
	neg.s32 	%r89, %r91;
	add.s32 	%r36, %r3, %r6;
	mad.lo.s32 	%r88, %r26, %r36, %r4;
	add.s32 	%r37, %r4, %r9;
	add.s32 	%r87, %r37, %r8;
	mov.f32 	%f367, 0f00000000;
	mul.wide.s32 	%rd10, %r7, 4;
$L__BB1_3:
	.pragma "nounroll";
	ld.param.u64 	%rd34, [_Z21MatrixMulKernelSharedPfS_S_i_param_1];
	ld.param.u64 	%rd31, [_Z21MatrixMulKernelSharedPfS_S_i_param_0];
	cvta.to.global.u64 	%rd4, %rd31;
	mul.wide.s32 	%rd5, %r88, 4;
	add.s64 	%rd6, %rd4, %rd5;
	ld.global.f32 	%f14, [%rd6];
	shl.b32 	%r39, %r4, 2;
	add.s32 	%r40, %r11, %r39;
	st.shared.f32 	[%r40], %f14;
	cvta.to.global.u64 	%rd7, %rd34;
	mul.wide.s32 	%rd8, %r87, 4;
	add.s64 	%rd9, %rd7, %rd8;
	ld.global.f32 	%f15, [%rd9];
	mov.u32 	%r43, _ZZ21MatrixMulKernelSharedPfS_S_iE2Bs;
	add.s32 	%r44, %r43, %r39;
	add.s32 	%r45, %r44, %r32;
	st.shared.f32 	[%r45], %f15;
	bar.sync 	0;
	ld.shared.f32 	%f16, [%r11];
	ld.shared.f32 	%f17, [%r44];
	fma.rn.f32 	%f18, %f16, %f17, %f367;
	ld.shared.f32 	%f19, [%r11+4];
	ld.shared.f32 	%f20, [%r44+64];
	fma.rn.f32 	%f21, %f19, %f20, %f18;
	ld.shared.f32 	%f22, [%r11+8];
	ld.shared.f32 	%f23, [%r44+128];
	fma.rn.f32 	%f24, %f22, %f23, %f21;
	ld.shared.f32 	%f25, [%r11+12];
	ld.shared.f32 	%f26, [%r44+192];
	fma.rn.f32 	%f27, %f25, %f26, %f24;
	ld.shared.f32 	%f28, [%r11+16];
	ld.shared.f32 	%f29, [%r44+256];
	fma.rn.f32 	%f30, %f28, %f29, %f27;
	ld.shared.f32 	%f31, [%r11+20];
	ld.shared.f32 	%f32, [%r44+320];
	fma.rn.f32 	%f33, %f31, %f32, %f30;
	ld.shared.f32 	%f34, [%r11+24];
	ld.shared.f32 	%f35, [%r44+384];
	fma.rn.f32 	%f36, %f34, %f35, %f33;
	ld.shared.f32 	%f37, [%r11+28];
	ld.shared.f32 	%f38, [%r44+448];
	fma.rn.f32 	%f39, %f37, %f38, %f36;
	ld.shared.f32 	%f40, [%r11+32];
	ld.shared.f32 	%f41, [%r44+512];
	fma.rn.f32 	%f42, %f40, %f41, %f39;
	ld.shared.f32 	%f43, [%r11+36];
	ld.shared.f32 	%f44, [%r44+576];
	fma.rn.f32 	%f45, %f43, %f44, %f42;
	ld.shared.f32 	%f46, [%r11+40];
	ld.shared.f32 	%f47, [%r44+640];
	fma.rn.f32 	%f48, %f46, %f47, %f45;
	ld.shared.f32 	%f49, [%r11+44];
	ld.shared.f32 	%f50, [%r44+704];
	fma.rn.f32 	%f51, %f49, %f50, %f48;
	ld.shared.f32 	%f52, [%r11+48];
	ld.shared.f32 	%f53, [%r44+768];
	fma.rn.f32 	%f54, %f52, %f53, %f51;
	ld.shared.f32 	%f55, [%r11+52];
	ld.shared.f32 	%f56, [%r44+832];
	fma.rn.f32 	%f57, %f55, %f56, %f54;
	ld.shared.f32 	%f58, [%r11+56];
	ld.shared.f32 	%f59, [%r44+896];
	fma.rn.f32 	%f60, %f58, %f59, %f57;
	ld.shared.f32 	%f61, [%r11+60];
	ld.shared.f32 	%f62, [%r44+960];
	fma.rn.f32 	%f63, %f61, %f62, %f60;
	bar.sync 	0;
	ld.global.f32 	%f64, [%rd6+64];
	st.shared.f32 	[%r40], %f64;
	add.s64 	%rd11, %rd9, %rd10;
	ld.global.f32 	%f65, [%rd11];
	st.shared.f32 	[%r45], %f65;
	bar.sync 	0;
	ld.shared.f32 	%f66, [%r11];
	ld.shared.f32 	%f67, [%r44];
	fma.rn.f32 	%f68, %f66, %f67, %f63;
	ld.shared.f32 	%f69, [%r11+4];
	ld.shared.f32 	%f70, [%r44+64];
	fma.rn.f32 	%f71, %f69, %f70, %f68;
	ld.shared.f32 	%f72, [%r11+8];
	ld.shared.f32 	%f73, [%r44+128];
	fma.rn.f32 	%f74, %f72, %f73, %f71;
	ld.shared.f32 	%f75, [%r11+12];
	ld.shared.f32 	%f76, [%r44+192];
	fma.rn.f32 	%f77, %f75, %f76, %f74;
	ld.shared.f32 	%f78, [%r11+16];
	ld.shared.f32 	%f79, [%r44+256];
	fma.rn.f32 	%f80, %f78, %f79, %f77;
	ld.shared.f32 	%f81, [%r11+20];
	ld.shared.f32 	%f82, [%r44+320];
	fma.rn.f32 	%f83, %f81, %f82, %f80;
	ld.shared.f32 	%f84, [%r11+24];
	ld.shared.f32 	%f85, [%r44+384];
	fma.rn.f32 	%f86, %f84, %f85, %f83;
	ld.shared.f32 	%f87, [%r11+28];
	ld.shared.f32 	%f88, [%r44+448];
	fma.rn.f32 	%f89, %f87, %f88, %f86;
	ld.shared.f32 	%f90, [%r11+32];
	ld.shared.f32 	%f91, [%r44+512];
	fma.rn.f32 	%f92, %f90, %f91, %f89;
	ld.shared.f32 	%f93, [%r11+36];
	ld.shared.f32 	%f94, [%r44+576];
	fma.rn.f32 	%f95, %f93, %f94, %f92;
	ld.shared.f32 	%f96, [%r11+40];
	ld.shared.f32 	%f97, [%r44+640];
	fma.rn.f32 	%f98, %f96, %f97, %f95;
	ld.shared.f32 	%f99, [%r11+44];
	ld.shared.f32 	%f100, [%r44+704];
	fma.rn.f32 	%f101, %f99, %f100, %f98;
	ld.shared.f32 	%f102, [%r11+48];
	ld.shared.f32 	%f103, [%r44+768];
	fma.rn.f32 	%f104, %f102, %f103, %f101;
	ld.shared.f32 	%f105, [%r11+52];
	ld.shared.f32 	%f106, [%r44+832];
	fma.rn.f32 	%f107, %f105, %f106, %f104;
	ld.shared.f32 	%f108, [%r11+56];
	ld.shared.f32 	%f109, [%r44+896];
	fma.rn.f32 	%f110, %f108, %f109, %f107;
	ld.shared.f32 	%f111, [%r11+60];
	ld.shared.f32 	%f112, [%r44+960];
	fma.rn.f32 	%f113, %f111, %f112, %f110;
	bar.sync 	0;
	ld.global.f32 	%f114, [%rd6+128];
	st.shared.f32 	[%r40], %f114;
	add.s64 	%rd12, %rd11, %rd10;
	ld.global.f32 	%f115, [%rd12];
	st.shared.f32 	[%r45], %f115;
	bar.sync 	0;
	ld.shared.f32 	%f116, [%r11];
	ld.shared.f32 	%f117, [%r44];
	fma.rn.f32 	%f118, %f116, %f117, %f113;
	ld.shared.f32 	%f119, [%r11+4];
	ld.shared.f32 	%f120, [%r44+64];
	fma.rn.f32 	%f121, %f119, %f120, %f118;
	ld.shared.f32 	%f122, [%r11+8];
	ld.shared.f32 	%f123, [%r44+128];
	fma.rn.f32 	%f124, %f122, %f123, %f121;
	ld.shared.f32 	%f125, [%r11+12];
	ld.shared.f32 	%f126, [%r44+192];
	fma.rn.f32 	%f127, %f125, %f126, %f124;
	ld.shared.f32 	%f128, [%r11+16];
	ld.shared.f32 	%f129, [%r44+256];
	fma.rn.f32 	%f130, %f128, %f129, %f127;
	ld.shared.f32 	%f131, [%r11+20];
	ld.shared.f32 	%f132, [%r44+320];
	fma.rn.f32 	%f133, %f131, %f132, %f130;
	ld.shared.f32 	%f134, [%r11+24];
	ld.shared.f32 	%f135, [%r44+384];
	fma.rn.f32 	%f136, %f134, %f135, %f133;
	ld.shared.f32 	%f137, [%r11+28];
	ld.shared.f32 	%f138, [%r44+448];
	fma.rn.f32 	%f139, %f137, %f138, %f136;
	ld.shared.f32 	%f140, [%r11+32];
	ld.shared.f32 	%f141, [%r44+512];
	fma.rn.f32 	%f142, %f140, %f141, %f139;
	ld.shared.f32 	%f143, [%r11+36];
	ld.shared.f32 	%f144, [%r44+576];
	fma.rn.f32 	%f145, %f143, %f144, %f142;
	ld.shared.f32 	%f146, [%r11+40];
	ld.shared.f32 	%f147, [%r44+640];
	fma.rn.f32 	%f148, %f146, %f147, %f145;
	ld.shared.f32 	%f149, [%r11+44];
	ld.shared.f32 	%f150, [%r44+704];
	fma.rn.f32 	%f151, %f149, %f150, %f148;
	ld.shared.f32 	%f152, [%r11+48];
	ld.shared.f32 	%f153, [%r44+768];
	fma.rn.f32 	%f154, %f152, %f153, %f151;
	ld.shared.f32 	%f155, [%r11+52];
	ld.shared.f32 	%f156, [%r44+832];
	fma.rn.f32 	%f157, %f155, %f156, %f154;
	ld.shared.f32 	%f158, [%r11+56];
	ld.shared.f32 	%f159, [%r44+896];
	fma.rn.f32 	%f160, %f158, %f159, %f157;
	ld.shared.f32 	%f161, [%r11+60];
	ld.shared.f32 	%f162, [%r44+960];
	fma.rn.f32 	%f163, %f161, %f162, %f160;
	bar.sync 	0;
	ld.global.f32 	%f164, [%rd6+192];
	st.shared.f32 	[%r40], %f164;
	add.s64 	%rd13, %rd12, %rd10;
	ld.global.f32 	%f165, [%rd13];
	st.shared.f32 	[%r45], %f165;
	bar.sync 	0;
	ld.shared.f32 	%f166, [%r11];
	ld.shared.f32 	%f167, [%r44];
	fma.rn.f32 	%f168, %f166, %f167, %f163;
	ld.shared.f32 	%f169, [%r11+4];
	ld.shared.f32 	%f170, [%r44+64];
	fma.rn.f32 	%f171, %f169, %f170, %f168;
	ld.shared.f32 	%f172, [%r11+8];
	ld.shared.f32 	%f173, [%r44+128];
	fma.rn.f32 	%f174, %f172, %f173, %f171;
	ld.shared.f32 	%f175, [%r11+12];
	ld.shared.f32 	%f176, [%r44+192];
	fma.rn.f32 	%f177, %f175, %f176, %f174;
	ld.shared.f32 	%f178, [%r11+16];
	ld.shared.f32 	%f179, [%r44+256];
	fma.rn.f32 	%f180, %f178, %f179, %f177;
	ld.shared.f32 	%f181, [%r11+20];
	ld.shared.f32 	%f182, [%r44+320];
	fma.rn.f32 	%f183, %f181, %f182, %f180;
	ld.shared.f32 	%f184, [%r11+24];
	ld.shared.f32 	%f185, [%r44+384];
	fma.rn.f32 	%f186, %f184, %f185, %f183;
	ld.shared.f32 	%f187, [%r11+28];
	ld.shared.f32 	%f188, [%r44+448];
	fma.rn.f32 	%f189, %f187, %f188, %f186;
	ld.shared.f32 	%f190, [%r11+32];
	ld.shared.f32 	%f191, [%r44+512];
	fma.rn.f32 	%f192, %f190, %f191, %f189;
	ld.shared.f32 	%f193, [%r11+36];
	ld.shared.f32 	%f194, [%r44+576];
	fma.rn.f32 	%f195, %f193, %f194, %f192;
	ld.shared.f32 	%f196, [%r11+40];
	ld.shared.f32 	%f197, [%r44+640];
	fma.rn.f32 	%f198, %f196, %f197, %f195;
	ld.shared.f32 	%f199, [%r11+44];
	ld.shared.f32 	%f200, [%r44+704];
	fma.rn.f32 	%f201, %f199, %f200, %f198;
	ld.shared.f32 	%f202, [%r11+48];
	ld.shared.f32 	%f203, [%r44+768];
	fma.rn.f32 	%f204, %f202, %f203, %f201;
	ld.shared.f32 	%f205, [%r11+52];
	ld.shared.f32 	%f206, [%r44+832];
	fma.rn.f32 	%f207, %f205, %f206, %f204;
	ld.shared.f32 	%f208, [%r11+56];
	ld.shared.f32 	%f209, [%r44+896];
	fma.rn.f32 	%f210, %f208, %f209, %f207;
	ld.shared.f32 	%f211, [%r11+60];
	ld.shared.f32 	%f212, [%r44+960];
	fma.rn.f32 	%f367, %f211, %f212, %f210;
	bar.sync 	0;
	add.s32 	%r89, %r89, 4;
	add.s32 	%r88, %r88, 64;
	shl.b32 	%r46, %r26, 6;
	add.s32 	%r87, %r87, %r46;
	setp.ne.s32 	%p3, %r89, 0;
	@%p3 bra 	$L__BB1_3;
$L__BB1_4:
	and.b32  	%r23, %r5, 3;
	setp.eq.s32 	%p4, %r23, 0;
	@%p4 bra 	$L__BB1_9;
	setp.eq.s32 	%p5, %r23, 1;
	@%p5 bra 	$L__BB1_7;
	ld.param.u64 	%rd35, [_Z21MatrixMulKernelSharedPfS_S_i_param_1];
	ld.param.u64 	%rd32, [_Z21MatrixMulKernelSharedPfS_S_i_param_0];
	shl.b32 	%r47, %r91, 4;
	add.s32 	%r48, %r10, %r47;
	cvta.to.global.u64 	%rd14, %rd32;
	mul.wide.s32 	%rd15, %r48, 4;
	add.s64 	%rd16, %rd14, %rd15;
	ld.global.f32 	%f214, [%rd16];
	shl.b32 	%r50, %r4, 2;
	add.s32 	%r51, %r11, %r50;
	st.shared.f32 	[%r51], %f214;
	add.s32 	%r54, %r8, %r4;
	mad.lo.s32 	%r56, %r26, %r3, %r54;
	mad.lo.s32 	%r57, %r7, %r91, %r56;
	cvta.to.global.u64 	%rd17, %rd35;
	mul.wide.s32 	%rd18, %r57, 4;
	add.s64 	%rd19, %rd17, %rd18;
	ld.global.f32 	%f215, [%rd19];
	mov.u32 	%r59, _ZZ21MatrixMulKernelSharedPfS_S_iE2Bs;
	add.s32 	%r60, %r59, %r50;
	add.s32 	%r61, %r60, %r32;
	st.shared.f32 	[%r61], %f215;
	bar.sync 	0;
	ld.shared.f32 	%f216, [%r11];
	ld.shared.f32 	%f217, [%r60];
	fma.rn.f32 	%f218, %f216, %f217, %f367;
	ld.shared.f32 	%f219, [%r11+4];
	ld.shared.f32 	%f220, [%r60+64];
	fma.rn.f32 	%f221, %f219, %f220, %f218;
	ld.shared.f32 	%f222, [%r11+8];
	ld.shared.f32 	%f223, [%r60+128];
	fma.rn.f32 	%f224, %f222, %f223, %f221;
	ld.shared.f32 	%f225, [%r11+12];
	ld.shared.f32 	%f226, [%r60+192];
	fma.rn.f32 	%f227, %f225, %f226, %f224;
	ld.shared.f32 	%f228, [%r11+16];
	ld.shared.f32 	%f229, [%r60+256];
	fma.rn.f32 	%f230, %f228, %f229, %f227;
	ld.shared.f32 	%f231, [%r11+20];
	ld.shared.f32 	%f232, [%r60+320];
	fma.rn.f32 	%f233, %f231, %f232, %f230;
	ld.shared.f32 	%f234, [%r11+24];
	ld.shared.f32 	%f235, [%r60+384];
	fma.rn.f32 	%f236, %f234, %f235, %f233;
	ld.shared.f32 	%f237, [%r11+28];
	ld.shared.f32 	%f238, [%r60+448];
	fma.rn.f32 	%f239, %f237, %f238, %f236;
	ld.shared.f32 	%f240, [%r11+32];
	ld.shared.f32 	%f241, [%r60+512];
	fma.rn.f32 	%f242, %f240, %f241, %f239;
	ld.shared.f32 	%f243, [%r11+36];
	ld.shared.f32 	%f244, [%r60+576];
	fma.rn.f32 	%f245, %f243, %f244, %f242;
	ld.shared.f32 	%f246, [%r11+40];
	ld.shared.f32 	%f247, [%r60+640];
	fma.rn.f32 	%f248, %f246, %f247, %f245;
	ld.shared.f32 	%f249, [%r11+44];
	ld.shared.f32 	%f250, [%r60+704];
	fma.rn.f32 	%f251, %f249, %f250, %f248;
	ld.shared.f32 	%f252, [%r11+48];
	ld.shared.f32 	%f253, [%r60+768];
	fma.rn.f32 	%f254, %f252, %f253, %f251;
	ld.shared.f32 	%f255, [%r11+52];
	ld.shared.f32 	%f256, [%r60+832];
	fma.rn.f32 	%f257, %f255, %f256, %f254;
	ld.shared.f32 	%f258, [%r11+56];
	ld.shared.f32 	%f259, [%r60+896];
	fma.rn.f32 	%f260, %f258, %f259, %f257;
	ld.shared.f32 	%f261, [%r11+60];
	ld.shared.f32 	%f262, [%r60+960];
	fma.rn.f32 	%f263, %f261, %f262, %f260;
	bar.sync 	0;
	ld.global.f32 	%f264, [%rd16+64];
	st.shared.f32 	[%r51], %f264;
	mul.wide.s32 	%rd20, %r7, 4;
	add.s64 	%rd21, %rd19, %rd20;
	ld.global.f32 	%f265, [%rd21];
	st.shared.f32 	[%r61], %f265;
	bar.sync 	0;
	ld.shared.f32 	%f266, [%r11];
	ld.shared.f32 	%f267, [%r60];
	fma.rn.f32 	%f268, %f266, %f267, %f263;
	ld.shared.f32 	%f269, [%r11+4];
	ld.shared.f32 	%f270, [%r60+64];
	fma.rn.f32 	%f271, %f269, %f270, %f268;
	ld.shared.f32 	%f272, [%r11+8];
	ld.shared.f32 	%f273, [%r60+128];
	fma.rn.f32 	%f274, %f272, %f273, %f271;
	ld.shared.f32 	%f275, [%r11+12];
	ld.shared.f32 	%f276, [%r60+192];
	fma.rn.f32 	%f277, %f275, %f276, %f274;
	ld.shared.f32 	%f278, [%r11+16];
	ld.shared.f32 	%f279, [%r60+256];
	fma.rn.f32 	%f280, %f278, %f279, %f277;
	ld.shared.f32 	%f281, [%r11+20];
	ld.shared.f32 	%f282, [%r60+320];
	fma.rn.f32 	%f283, %f281, %f282, %f280;
	ld.shared.f32 	%f284, [%r11+24];
	ld.shared.f32 	%f285, [%r60+384];
	fma.rn.f32 	%f286, %f284, %f285, %f283;
	ld.shared.f32 	%f287, [%r11+28];
	ld.shared.f32 	%f288, [%r60+448];
	fma.rn.f32 	%f289, %f287, %f288, %f286;
	ld.shared.f32 	%f290, [%r11+32];
	ld.shared.f32 	%f291, [%r60+512];
	fma.rn.f32 	%f292, %f290, %f291, %f289;
	ld.shared.f32 	%f293, [%r11+36];
	ld.shared.f32 	%f294, [%r60+576];
	fma.rn.f32 	%f295, %f293, %f294, %f292;
	ld.shared.f32 	%f296, [%r11+40];
	ld.shared.f32 	%f297, [%r60+640];
	fma.rn.f32 	%f298, %f296, %f297, %f295;
	ld.shared.f32 	%f299, [%r11+44];
	ld.shared.f32 	%f300, [%r60+704];
	fma.rn.f32 	%f301, %f299, %f300, %f298;
	ld.shared.f32 	%f302, [%r11+48];
	ld.shared.f32 	%f303, [%r60+768];
	fma.rn.f32 	%f304, %f302, %f303, %f301;
	ld.shared.f32 	%f305, [%r11+52];
	ld.shared.f32 	%f306, [%r60+832];
	fma.rn.f32 	%f307, %f305, %f306, %f304;
	ld.shared.f32 	%f308, [%r11+56];
	ld.shared.f32 	%f309, [%r60+896];
	fma.rn.f32 	%f310, %f308, %f309, %f307;
	ld.shared.f32 	%f311, [%r11+60];
	ld.shared.f32 	%f312, [%r60+960];
	fma.rn.f32 	%f367, %f311, %f312, %f310;
	bar.sync 	0;
	add.s32 	%r91, %r91, 2;
$L__BB1_7:
	and.b32  	%r62, %r5, 1;
	setp.eq.b32 	%p6, %r62, 1;
	not.pred 	%p7, %p6;
	@%p7 bra 	$L__BB1_9;
	ld.param.u64 	%rd36, [_Z21MatrixMulKernelSharedPfS_S_i_param_1];
	ld.param.u64 	%rd33, [_Z21MatrixMulKernelSharedPfS_S_i_param_0];
	shl.b32 	%r63, %r91, 4;
	add.s32 	%r64, %r10, %r63;
	cvta.to.global.u64 	%rd22, %rd33;
	mul.wide.s32 	%rd23, %r64, 4;
	add.s64 	%rd24, %rd22, %rd23;
	ld.global.f32 	%f313, [%rd24];
	shl.b32 	%r66, %r4, 2;
	add.s32 	%r67, %r11, %r66;
	st.shared.f32 	[%r67], %f313;
	add.s32 	%r70, %r8, %r4;
	mad.lo.s32 	%r72, %r26, %r3, %r70;
	mad.lo.s32 	%r73, %r7, %r91, %r72;
	cvta.to.global.u64 	%rd25, %rd36;
	mul.wide.s32 	%rd26, %r73, 4;
	add.s64 	%rd27, %rd25, %rd26;
	ld.global.f32 	%f314, [%rd27];
	mov.u32 	%r75, _ZZ21MatrixMulKernelSharedPfS_S_iE2Bs;
	add.s32 	%r76, %r75, %r66;
	add.s32 	%r77, %r76, %r32;
	st.shared.f32 	[%r77], %f314;
	bar.sync 	0;
	ld.shared.f32 	%f315, [%r11];
	ld.shared.f32 	%f316, [%r76];
	fma.rn.f32 	%f317, %f315, %f316, %f367;
	ld.shared.f32 	%f318, [%r11+4];
	ld.shared.f32 	%f319, [%r76+64];
	fma.rn.f32 	%f320, %f318, %f319, %f317;
	ld.shared.f32 	%f321, [%r11+8];
	ld.shared.f32 	%f322, [%r76+128];
	fma.rn.f32 	%f323, %f321, %f322, %f320;
	ld.shared.f32 	%f324, [%r11+12];
	ld.shared.f32 	%f325, [%r76+192];
	fma.rn.f32 	%f326, %f324, %f325, %f323;
	ld.shared.f32 	%f327, [%r11+16];
	ld.shared.f32 	%f328, [%r76+256];
	fma.rn.f32 	%f329, %f327, %f328, %f326;
	ld.shared.f32 	%f330, [%r11+20];
	ld.shared.f32 	%f331, [%r76+320];
	fma.rn.f32 	%f332, %f330, %f331, %f329;
	ld.shared.f32 	%f333, [%r11+24];
	ld.shared.f32 	%f334, [%r76+384];
	fma.rn.f32 	%f335, %f333, %f334, %f332;
	ld.shared.f32 	%f336, [%r11+28];
	ld.shared.f32 	%f337, [%r76+448];
	fma.rn.f32 	%f338, %f336, %f337, %f335;
	ld.shared.f32 	%f339, [%r11+32];
	ld.shared.f32 	%f340, [%r76+512];
	fma.rn.f32 	%f341, %f339, %f340, %f338;
	ld.shared.f32 	%f342, [%r11+36];
	ld.shared.f32 	%f343, [%r76+576];
	fma.rn.f32 	%f344, %f342, %f343, %f341;
	ld.shared.f32 	%f345, [%r11+40];
	ld.shared.f32 	%f346, [%r76+640];
	fma.rn.f32 	%f347, %f345, %f346, %f344;
	ld.shared.f32 	%f348, [%r11+44];
	ld.shared.f32 	%f349, [%r76+704];
	fma.rn.f32 	%f350, %f348, %f349, %f347;
	ld.shared.f32 	%f351, [%r11+48];
	ld.shared.f32 	%f352, [%r76+768];
	fma.rn.f32 	%f353, %f351, %f352, %f350;
	ld.shared.f32 	%f354, [%r11+52];
	ld.shared.f32 	%f355, [%r76+832];
	fma.rn.f32 	%f356, %f354, %f355, %f353;
	ld.shared.f32 	%f357, [%r11+56];
	ld.shared.f32 	%f358, [%r76+896];
	fma.rn.f32 	%f359, %f357, %f358, %f356;
	ld.shared.f32 	%f360, [%r11+60];
	ld.shared.f32 	%f361, [%r76+960];
	fma.rn.f32 	%f367, %f360, %f361, %f359;
	bar.sync 	0;
$L__BB1_9:
	ld.param.u64 	%rd37, [_Z21MatrixMulKernelSharedPfS_S_i_param_2];
	cvta.to.global.u64 	%rd28, %rd37;
	shl.b32 	%r79, %r1, 4;
	shl.b32 	%r81, %r2, 4;
	add.s32 	%r83, %r79, %r3;
	add.s32 	%r85, %r81, %r4;
	mad.lo.s32 	%r86, %r83, %r26, %r85;
	mul.wide.s32 	%rd29, %r86, 4;
	add.s64 	%rd30, %rd28, %rd29;
	st.global.f32 	[%rd30], %f367;
	ret;

}


// ===== COMPILED SASS (sm_100) =====

	.target	sm_100

	.elftype	@"ET_EXEC"


//--------------------- .note.nv.tkinfo           --------------------------
	.section	.note.nv.tkinfo,"",@"SHT_NOTE"
	.sectionflags	@"SHF_NOTE_NV_TKINFO"
	.tkinfo
        /*0018*/ 	.word	0x00000002
        /*0030*/ 	.string	""
        /*0030*/ 	.string	"ptxas"
        /*0030*/ 	.string	"Cuda compilation tools, release 13.0, V13.0.88"
        /*0030*/ 	.string	"Build cuda_13.0.r13.0/compiler.36424714_0"
        /*0030*/ 	.string	"-arch sm_100 -m 64 "



//--------------------- .note.nv.cuinfo           --------------------------
	.section	.note.nv.cuinfo,"",@"SHT_NOTE"
	.sectionflags	@"SHF_NOTE_NV_CUINFO"
        /*0018*/ 	.short	0x0002
        /*001a*/ 	.short	0x0064
        /*001c*/ 	.short	0x0082
	.zero		2


//--------------------- .nv.info                  --------------------------
	.section	.nv.info,"",@"SHT_CUDA_INFO"
	.align	4


	//----- nvinfo : EIATTR_REGCOUNT
	.align		4
        /*0000*/ 	.byte	0x04, 0x2f
        /*0002*/ 	.short	(.L_1 - .L_0)
	.align		4
.L_0:
        /*0004*/ 	.word	index@(_Z15MatrixMulKernelPfS_S_i)
        /*0008*/ 	.word	0x0000001e


	//----- nvinfo : EIATTR_FRAME_SIZE
	.align		4
.L_1:
        /*000c*/ 	.byte	0x04, 0x11
        /*000e*/ 	.short	(.L_3 - .L_2)
	.align		4
.L_2:
        /*0010*/ 	.word	index@(_Z15MatrixMulKernelPfS_S_i)
        /*0014*/ 	.word	0x00000000


	//----- nvinfo : EIATTR_REGCOUNT
	.align		4
.L_3:
        /*0018*/ 	.byte	0x04, 0x2f
        /*001a*/ 	.short	(.L_5 - .L_4)
	.align		4
.L_4:
        /*001c*/ 	.word	index@(_Z21MatrixMulKernelSharedPfS_S_i)
        /*0020*/ 	.word	0x00000020


	//----- nvinfo : EIATTR_FRAME_SIZE
	.align		4
.L_5:
        /*0024*/ 	.byte	0x04, 0x11
        /*0026*/ 	.short	(.L_7 - .L_6)
	.align		4
.L_6:
        /*0028*/ 	.word	index@(_Z21MatrixMulKernelSharedPfS_S_i)
        /*002c*/ 	.word	0x00000000


	//----- nvinfo : EIATTR_MIN_STACK_SIZE
	.align		4
.L_7:
        /*0030*/ 	.byte	0x04, 0x12
        /*0032*/ 	.short	(.L_9 - .L_8)
	.align		4
.L_8:
        /*0034*/ 	.word	index@(_Z21MatrixMulKernelSharedPfS_S_i)
        /*0038*/ 	.word	0x00000000


	//----- nvinfo : EIATTR_MIN_STACK_SIZE
	.align		4
.L_9:
        /*003c*/ 	.byte	0x04, 0x12
        /*003e*/ 	.short	(.L_11 - .L_10)
	.align		4
.L_10:
        /*0040*/ 	.word	index@(_Z15MatrixMulKernelPfS_S_i)
        /*0044*/ 	.word	0x00000000
.L_11:


//--------------------- .nv.compat                --------------------------
	.section	.nv.compat,"",@"SHT_CUDA_COMPAT_INFO"
	.align	4
        /*0000*/ 	.byte	0x02, 0x09, 0x00, 0x00, 0x02, 0x02, 0x01, 0x00, 0x02, 0x05, 0x05, 0x00, 0x03, 0x07, 0x01, 0x01
        /*0010*/ 	.byte	0x02, 0x03, 0x00, 0x00, 0x02, 0x06, 0x01, 0x00, 0x04, 0x0b, 0x08, 0x00, 0x09, 0x00, 0x00, 0x00
        /*0020*/ 	.byte	0x00, 0x00, 0x00, 0x00


//--------------------- .nv.info._Z21MatrixMulKernelSharedPfS_S_i --------------------------
	.section	.nv.info._Z21MatrixMulKernelSharedPfS_S_i,"",@"SHT_CUDA_INFO"
	.sectionflags	@""
	.align	4


	//----- nvinfo : EIATTR_CUDA_API_VERSION
	.align		4
        /*0000*/ 	.byte	0x04, 0x37
        /*0002*/ 	.short	(.L_13 - .L_12)
.L_12:
        /*0004*/ 	.word	0x00000082


	//----- nvinfo : EIATTR_KPARAM_INFO
	.align		4
.L_13:
        /*0008*/ 	.byte	0x04, 0x17
        /*000a*/ 	.short	(.L_15 - .L_14)
.L_14:
        /*000c*/ 	.word	0x00000000
        /*0010*/ 	.short	0x0003
        /*0012*/ 	.short	0x0018
        /*0014*/ 	.byte	0x00, 0xf0, 0x11, 0x00


	//----- nvinfo : EIATTR_KPARAM_INFO
	.align		4
.L_15:
        /*0018*/ 	.byte	0x04, 0x17
        /*001a*/ 	.short	(.L_17 - .L_16)
.L_16:
        /*001c*/ 	.word	0x00000000
        /*0020*/ 	.short	0x0002
        /*0022*/ 	.short	0x0010
        /*0024*/ 	.byte	0x00, 0xf5, 0x21, 0x00


	//----- nvinfo : EIATTR_KPARAM_INFO
	.align		4
.L_17:
        /*0028*/ 	.byte	0x04, 0x17
        /*002a*/ 	.short	(.L_19 - .L_18)
.L_18:
        /*002c*/ 	.word	0x00000000
        /*0030*/ 	.short	0x0001
        /*0032*/ 	.short	0x0008
        /*0034*/ 	.byte	0x00, 0xf5, 0x21, 0x00


	//----- nvinfo : EIATTR_KPARAM_INFO
	.align		4
.L_19:
        /*0038*/ 	.byte	0x04, 0x17
        /*003a*/ 	.short	(.L_21 - .L_20)
.L_20:
        /*003c*/ 	.word	0x00000000
        /*0040*/ 	.short	0x0000
        /*0042*/ 	.short	0x0000
        /*0044*/ 	.byte	0x00, 0xf5, 0x21, 0x00


	//----- nvinfo : EIATTR_SPARSE_MMA_MASK
	.align		4
.L_21:
        /*0048*/ 	.byte	0x03, 0x50
        /*004a*/ 	.short	0x0000


	//----- nvinfo : EIATTR_MAXREG_COUNT
	.align		4
        /*004c*/ 	.byte	0x03, 0x1b
        /*004e*/ 	.short	0x00ff


	//----- nvinfo : EIATTR_NUM_BARRIERS
	.align		4
        /*0050*/ 	.byte	0x02, 0x4c
        /*0052*/ 	.byte	0x01
	.zero		1


	//----- nvinfo : EIATTR_MERCURY_ISA_VERSION
	.align		4
        /*0054*/ 	.byte	0x03, 0x5f
        /*0056*/ 	.short	0x0101


	//----- nvinfo : EIATTR_VRC_CTA_INIT_COUNT
	.align		4
        /*0058*/ 	.byte	0x02, 0x4a
	.zero		1
	.zero		1


	//----- nvinfo : EIATTR_EXIT_INSTR_OFFSETS
	.align		4
        /*005c*/ 	.byte	0x04, 0x1c
        /*005e*/ 	.short	(.L_23 - .L_22)


	//   ....[0]....
.L_22:
        /*0060*/ 	.word	0x00001810


	//----- nvinfo : EIATTR_CBANK_PARAM_SIZE
	.align		4
.L_23:
        /*0064*/ 	.byte	0x03, 0x19
        /*0066*/ 	.short	0x001c


	//----- nvinfo : EIATTR_PARAM_CBANK
	.align		4
        /*0068*/ 	.byte	0x04, 0x0a
        /*006a*/ 	.short	(.L_25 - .L_24)
	.align		4
.L_24:
        /*006c*/ 	.word	index@(.nv.constant0._Z21MatrixMulKernelSharedPfS_S_i)
        /*0070*/ 	.short	0x0380
        /*0072*/ 	.short	0x001c


	//----- nvinfo : EIATTR_SW_WAR
	.align		4
.L_25:
        /*0074*/ 	.byte	0x04, 0x36
        /*0076*/ 	.short	(.L_27 - .L_26)
.L_26:
        /*0078*/ 	.word	0x00000008
.L_27:


//--------------------- .nv.info._Z15MatrixMulKernelPfS_S_i --------------------------
	.section	.nv.info._Z15MatrixMulKernelPfS_S_i,"",@"SHT_CUDA_INFO"
	.sectionflags	@""
	.align	4


	//----- nvinfo : EIATTR_CUDA_API_VERSION
	.align		4
        /*0000*/ 	.byte	0x04, 0x37
        /*0002*/ 	.short	(.L_29 - .L_28)
.L_28:
        /*0004*/ 	.word	0x00000082


	//----- nvinfo : EIATTR_KPARAM_INFO
	.align		4
.L_29:
        /*0008*/ 	.byte	0x04, 0x17
        /*000a*/ 	.short	(.L_31 - .L_30)
.L_30:
        /*000c*/ 	.word	0x00000000
        /*0010*/ 	.short	0x0003
        /*0012*/ 	.short	0x0018
        /*0014*/ 	.byte	0x00, 0xf0, 0x11, 0x00


	//----- nvinfo : EIATTR_KPARAM_INFO
	.align		4
.L_31:
        /*0018*/ 	.byte	0x04, 0x17
        /*001a*/ 	.short	(.L_33 - .L_32)
.L_32:
        /*001c*/ 	.word	0x00000000
        /*0020*/ 	.short	0x0002
        /*0022*/ 	.short	0x0010
        /*0024*/ 	.byte	0x00, 0xf5, 0x21, 0x00


	//----- nvinfo : EIATTR_KPARAM_INFO
	.align		4
.L_33:
        /*0028*/ 	.byte	0x04, 0x17
        /*002a*/ 	.short	(.L_35 - .L_34)
.L_34:
        /*002c*/ 	.word	0x00000000
        /*0030*/ 	.short	0x0001
        /*0032*/ 	.short	0x0008
        /*0034*/ 	.byte	0x00, 0xf5, 0x21, 0x00


	//----- nvinfo : EIATTR_KPARAM_INFO
	.align		4
.L_35:
        /*0038*/ 	.byte	0x04, 0x17
        /*003a*/ 	.short	(.L_37 - .L_36)
.L_36:
        /*003c*/ 	.word	0x00000000
        /*0040*/ 	.short	0x0000
        /*0042*/ 	.short	0x0000
        /*0044*/ 	.byte	0x00, 0xf5, 0x21, 0x00


	//----- nvinfo : EIATTR_SPARSE_MMA_MASK
	.align		4
.L_37:
        /*0048*/ 	.byte	0x03, 0x50
        /*004a*/ 	.short	0x0000


	//----- nvinfo : EIATTR_MAXREG_COUNT
	.align		4
        /*004c*/ 	.byte	0x03, 0x1b
        /*004e*/ 	.short	0x00ff


	//----- nvinfo : EIATTR_MERCURY_ISA_VERSION
	.align		4
        /*0050*/ 	.byte	0x03, 0x5f
        /*0052*/ 	.short	0x0101


	//----- nvinfo : EIATTR_VRC_CTA_INIT_COUNT
	.align		4
        /*0054*/ 	.byte	0x02, 0x4a
	.zero		1
	.zero		1


	//----- nvinfo : EIATTR_EXIT_INSTR_OFFSETS
	.align		4
        /*0058*/ 	.byte	0x04, 0x1c
        /*005a*/ 	.short	(.L_39 - .L_38)


	//   ....[0]....
.L_38:
        /*005c*/ 	.word	0x000000c0


	//   ....[1]....
        /*0060*/ 	.word	0x00000a90


	//----- nvinfo : EIATTR_CBANK_PARAM_SIZE
	.align		4
.L_39:
        /*0064*/ 	.byte	0x03, 0x19
        /*0066*/ 	.short	0x001c


	//----- nvinfo : EIATTR_PARAM_CBANK
	.align		4
        /*0068*/ 	.byte	0x04, 0x0a
        /*006a*/ 	.short	(.L_41 - .L_40)
	.align		4
.L_40:
        /*006c*/ 	.word	index@(.nv.constant0._Z15MatrixMulKernelPfS_S_i)
        /*0070*/ 	.short	0x0380
        /*0072*/ 	.short	0x001c


	//----- nvinfo : EIATTR_SW_WAR
	.align		4
.L_41:
        /*0074*/ 	.byte	0x04, 0x36
        /*0076*/ 	.short	(.L_43 - .L_42)
.L_42:
        /*0078*/ 	.word	0x00000008
.L_43:


//--------------------- .nv.callgraph             --------------------------
	.section	.nv.callgraph,"",@"SHT_CUDA_CALLGRAPH"
	.align	4
	.sectionentsize	8
	.align		4
        /*0000*/ 	.word	0x00000000
	.align		4
        /*0004*/ 	.word	0xffffffff
	.align		4
        /*0008*/ 	.word	0x00000000
	.align		4
        /*000c*/ 	.word	0xfffffffe
	.align		4
        /*0010*/ 	.word	0x00000000
	.align		4
        /*0014*/ 	.word	0xfffffffd
	.align		4
        /*0018*/ 	.word	0x00000000
	.align		4
        /*001c*/ 	.word	0xfffffffc


//--------------------- .text._Z21MatrixMulKernelSharedPfS_S_i --------------------------
	.section	.text._Z21MatrixMulKernelSharedPfS_S_i,"ax",@progbits
	.align	128
        .global         _Z21MatrixMulKernelSharedPfS_S_i
        .type           _Z21MatrixMulKernelSharedPfS_S_i,@function
        .size           _Z21MatrixMulKernelSharedPfS_S_i,(.L_x_10 - _Z21MatrixMulKernelSharedPfS_S_i)
        .other          _Z21MatrixMulKernelSharedPfS_S_i,@"STO_CUDA_ENTRY STV_DEFAULT"
_Z21MatrixMulKernelSharedPfS_S_i:
.text._Z21MatrixMulKernelSharedPfS_S_i:
[----:B------:R-:W-:Y:S08]  /*0000*/  LDC R1, c[0x0][0x37c] ;  /* 0x0000df00ff017b82 */ /* 0x000ff00000000800 */
[----:B------:R-:W0:Y:S01]  /*0010*/  LDC R0, c[0x0][0x398] ;  /* 0x0000e600ff007b82 */ /* 0x000e220000000800 */
[----:B------:R-:W1:Y:S01]  /*0020*/  S2R R16, SR_CTAID.Y ;  /* 0x0000000000107919 */ /* 0x000e620000002600 */
[----:B------:R-:W2:Y:S01]  /*0030*/  LDCU.64 UR8, c[0x0][0x358] ;  /* 0x00006b00ff0877ac */ /* 0x000ea20008000a00 */
[----:B------:R-:W-:Y:S01]  /*0040*/  HFMA2 R25, -RZ, RZ, 0, 0 ;  /* 0x00000000ff197431 */ /* 0x000fe200000001ff */
[----:B------:R-:W3:Y:S01]  /*0050*/  S2R R2, SR_CTAID.X ;  /* 0x0000000000027919 */ /* 0x000ee20000002500 */
[----:B------:R-:W4:Y:S01]  /*0060*/  S2R R3, SR_TID.Y ;  /* 0x0000000000037919 */ /* 0x000f220000002200 */
[----:B------:R-:W0:Y:S02]  /*0070*/  S2R R17, SR_TID.X ;  /* 0x0000000000117919 */ /* 0x000e240000002100 */
[----:B0-----:R-:W-:-:S02]  /*0080*/  ISETP.GE.AND P0, PT, R0, 0x10, PT ;  /* 0x000000100000780c */ /* 0x001fc40003f06270 */
[----:B------:R-:W-:-:S04]  /*0090*/  SHF.R.S32.HI R5, RZ, 0x1f, R0 ;  /* 0x0000001fff057819 */ /* 0x000fc80000011400 */
[----:B------:R-:W-:-:S07]  /*00a0*/  LEA.HI R5, R5, R0, RZ, 0x4 ;  /* 0x0000000005057211 */ /* 0x000fce00078f20ff */
[----:B-1234-:R-:W-:Y:S05]  /*00b0*/  @!P0 BRA `(.L_x_0) ;  /* 0x0000001400bc8947 */ /* 0x01efea0003800000 */
[----:B------:R-:W0:Y:S01]  /*00c0*/  S2UR UR6, SR_CgaCtaId ;  /* 0x00000000000679c3 */ /* 0x000e220000008800 */
[----:B------:R-:W-:Y:S01]  /*00d0*/  SHF.R.S32.HI R23, RZ, 0x4, R5 ;  /* 0x00000004ff177819 */ /* 0x000fe20000011405 */
[----:B------:R-:W-:Y:S01]  /*00e0*/  UMOV UR4, 0x400 ;  /* 0x0000040000047882 */ /* 0x000fe20000000000 */
[----:B------:R-:W-:Y:S02]  /*00f0*/  SHF.L.U32 R24, R16, 0x4, RZ ;  /* 0x0000000410187819 */ /* 0x000fe400000006ff */
[----:B------:R-:W-:Y:S02]  /*0100*/  IADD3 R4, PT, PT, R23, -0x1, RZ ;  /* 0xffffffff17047810 */ /* 0x000fe40007ffe0ff */
[----:B------:R-:W-:Y:S02]  /*0110*/  SHF.L.U32 R13, R0, 0x4, RZ ;  /* 0x00000004000d7819 */ /* 0x000fe400000006ff */
[----:B------:R-:W-:Y:S02]  /*0120*/  ISETP.GE.U32.AND P0, PT, R4, 0x3, PT ;  /* 0x000000030400780c */ /* 0x000fe40003f06070 */
[----:B------:R-:W-:-:S02]  /*0130*/  MOV R25, RZ ;  /* 0x000000ff00197202 */ /* 0x000fc40000000f00 */
[----:B------:R-:W-:Y:S01]  /*0140*/  MOV R12, RZ ;  /* 0x000000ff000c7202 */ /* 0x000fe20000000f00 */
[----:B0-----:R-:W-:-:S06]  /*0150*/  ULEA UR5, UR6, UR4, 0x18 ;  /* 0x0000000406057291 */ /* 0x001fcc000f8ec0ff */
[----:B------:R-:W-:Y:S02]  /*0160*/  LEA R18, R3, UR5, 0x6 ;  /* 0x0000000503127c11 */ /* 0x000fe4000f8e30ff */
[----:B------:R-:W-:Y:S05]  /*0170*/  @!P0 BRA `(.L_x_1) ;  /* 0x0000000c00008947 */ /* 0x000fea0003800000 */
[----:B------:R-:W-:Y:S01]  /*0180*/  UIADD3 UR5, UPT, UPT, UR4, 0x400, URZ ;  /* 0x0000040004057890 */ /* 0x000fe2000fffe0ff */
[----:B------:R-:W-:Y:S01]  /*0190*/  IADD3 R21, PT, PT, R24, R3, RZ ;  /* 0x0000000318157210 */ /* 0x000fe20007ffe0ff */
[-CC-:B------:R-:W-:Y:S01]  /*01a0*/  IMAD R19, R3, R0.reuse, R17.reuse ;  /* 0x0000000003137224 */ /* 0x180fe200078e0211 */
[----:B------:R-:W-:Y:S01]  /*01b0*/  LOP3.LUT R12, R23, 0x7fffffc, RZ, 0xc0, !PT ;  /* 0x07fffffc170c7812 */ /* 0x000fe200078ec0ff */
[----:B------:R-:W-:Y:S01]  /*01c0*/  ULEA UR5, UR6, UR5, 0x18 ;  /* 0x0000000506057291 */ /* 0x000fe2000f8ec0ff */
[----:B------:R-:W-:Y:S01]  /*01d0*/  MOV R25, RZ ;  /* 0x000000ff00197202 */ /* 0x000fe20000000f00 */
[----:B------:R-:W-:Y:S01]  /*01e0*/  IMAD R21, R21, R0, R17 ;  /* 0x0000000015157224 */ /* 0x000fe200078e0211 */
[C---:B------:R-:W-:Y:S02]  /*01f0*/  LEA R15, R17.reuse, R18, 0x2 ;  /* 0x00000012110f7211 */ /* 0x040fe400078e10ff */
[----:B------:R-:W-:Y:S02]  /*0200*/  LEA R19, R2, R19, 0x4 ;  /* 0x0000001302137211 */ /* 0x000fe400078e20ff */
[----:B------:R-:W-:-:S02]  /*0210*/  LEA R20, R17, UR5, 0x2 ;  /* 0x0000000511147c11 */ /* 0x000fc4000f8e10ff */
[----:B------:R-:W-:Y:S02]  /*0220*/  IADD3 R22, PT, PT, -R12, RZ, RZ ;  /* 0x000000ff0c167210 */ /* 0x000fe40007ffe1ff */
[----:B------:R-:W-:-:S07]  /*0230*/  LEA R14, R3, R20, 0x6 ;  /* 0x00000014030e7211 */ /* 0x000fce00078e30ff */
.L_x_2:
[----:B------:R-:W0:Y:S08]  /*0240*/  LDC.64 R26, c[0x0][0x380] ;  /* 0x0000e000ff1a7b82 */ /* 0x000e300000000a00 */
[----:B------:R-:W1:Y:S01]  /*0250*/  LDC.64 R8, c[0x0][0x388] ;  /* 0x0000e200ff087b82 */ /* 0x000e620000000a00 */
[----:B0-----:R-:W-:-:S05]  /*0260*/  IMAD.WIDE R26, R21, 0x4, R26 ;  /* 0x00000004151a7825 */ /* 0x001fca00078e021a */
[----:B------:R-:W2:Y:S01]  /*0270*/  LDG.E R10, desc[UR8][R26.64] ;  /* 0x000000081a0a7981 */ /* 0x000ea2000c1e1900 */
[----:B-1----:R-:W-:-:S05]  /*0280*/  IMAD.WIDE R8, R19, 0x4, R8 ;  /* 0x0000000413087825 */ /* 0x002fca00078e0208 */
[----:B------:R-:W3:Y:S04]  /*0290*/  LDG.E R11, desc[UR8][R8.64] ;  /* 0x00000008080b7981 */ /* 0x000ee8000c1e1900 */
[----:B--2---:R-:W-:Y:S04]  /*02a0*/  STS [R15], R10 ;  /* 0x0000000a0f007388 */ /* 0x004fe80000000800 */
[----:B---3--:R-:W-:Y:S01]  /*02b0*/  STS [R14], R11 ;  /* 0x0000000b0e007388 */ /* 0x008fe20000000800 */
[----:B------:R-:W-:Y:S06]  /*02c0*/  BAR.SYNC.DEFER_BLOCKING 0x0 ;  /* 0x0000000000007b1d */ /* 0x000fec0000010000 */
[----:B------:R-:W-:Y:S04]  /*02d0*/  LDS R28, [R20] ;  /* 0x00000000141c7984 */ /* 0x000fe80000000800 */
[----:B------:R-:W0:Y:S04]  /*02e0*/  LDS.128 R4, [R18] ;  /* 0x0000000012047984 */ /* 0x000e280000000c00 */
[----:B------:R-:W-:Y:S04]  /*02f0*/  LDS R10, [R20+0x100] ;  /* 0x00010000140a7984 */ /* 0x000fe80000000800 */
[----:B------:R-:W-:Y:S01]  /*0300*/  LDS R11, [R20+0x140] ;  /* 0x00014000140b7984 */ /* 0x000fe20000000800 */
[----:B0-----:R-:W-:-:S03]  /*0310*/  FFMA R4, R4, R28, R25 ;  /* 0x0000001c04047223 */ /* 0x001fc60000000019 */
[----:B------:R-:W0:Y:S02]  /*0320*/  LDS R25, [R20+0x40] ;  /* 0x0000400014197984 */ /* 0x000e240000000800 */
[----:B0-----:R-:W-:Y:S02]  /*0330*/  FFMA R5, R25, R5, R4 ;  /* 0x0000000519057223 */ /* 0x001fe40000000004 */
[----:B------:R-:W0:Y:S04]  /*0340*/  LDS R4, [R20+0x80] ;  /* 0x0000800014047984 */ /* 0x000e280000000800 */
[----:B------:R-:W1:Y:S01]  /*0350*/  LDS R25, [R20+0xc0] ;  /* 0x0000c00014197984 */ /* 0x000e620000000800 */
[----:B0-----:R-:W-:-:S04]  /*0360*/  FFMA R4, R4, R6, R5 ;  /* 0x0000000604047223 */ /* 0x001fc80000000005 */
[----:B-1----:R-:W-:Y:S02]  /*0370*/  FFMA R25, R25, R7, R4 ;  /* 0x0000000719197223 */ /* 0x002fe40000000004 */
[----:B------:R-:W0:Y:S02]  /*0380*/  LDS.128 R4, [R18+0x10] ;  /* 0x0000100012047984 */ /* 0x000e240000000c00 */
[----:B0-----:R-:W-:Y:S02]  /*0390*/  FFMA R4, R4, R10, R25 ;  /* 0x0000000a04047223 */ /* 0x001fe40000000019 */
[----:B------:R-:W-:Y:S02]  /*03a0*/  LDS R10, [R20+0x200] ;  /* 0x00020000140a7984 */ /* 0x000fe40000000800 */
[----:B------:R-:W-:Y:S02]  /*03b0*/  FFMA R5, R11, R5, R4 ;  /* 0x000000050b057223 */ /* 0x000fe40000000004 */
[----:B------:R-:W0:Y:S04]  /*03c0*/  LDS R4, [R20+0x180] ;  /* 0x0001800014047984 */ /* 0x000e280000000800 */
[----:B------:R-:W1:Y:S01]  /*03d0*/  LDS R11, [R20+0x1c0] ;  /* 0x0001c000140b7984 */ /* 0x000e620000000800 */
[----:B0-----:R-:W-:-:S04]  /*03e0*/  FFMA R4, R4, R6, R5 ;  /* 0x0000000604047223 */ /* 0x001fc80000000005 */
[----:B-1----:R-:W-:Y:S02]  /*03f0*/  FFMA R11, R11, R7, R4 ;  /* 0x000000070b0b7223 */ /* 0x002fe40000000004 */
[----:B------:R-:W0:Y:S02]  /*0400*/  LDS.128 R4, [R18+0x20] ;  /* 0x0000200012047984 */ /* 0x000e240000000c00 */
[----:B0-----:R-:W-:Y:S02]  /*0410*/  FFMA R4, R4, R10, R11 ;  /* 0x0000000a04047223 */ /* 0x001fe4000000000b */
[----:B------:R-:W0:Y:S04]  /*0420*/  LDS R11, [R20+0x240] ;  /* 0x00024000140b7984 */ /* 0x000e280000000800 */
[----:B------:R-:W-:Y:S01]  /*0430*/  LDS R10, [R20+0x300] ;  /* 0x00030000140a7984 */ /* 0x000fe20000000800 */
[----:B0-----:R-:W-:-:S03]  /*0440*/  FFMA R5, R11, R5, R4 ;  /* 0x000000050b057223 */ /* 0x001fc60000000004 */
[----:B------:R-:W0:Y:S04]  /*0450*/  LDS R4, [R20+0x280] ;  /* 0x0002800014047984 */ /* 0x000e280000000800 */
[----:B------:R-:W1:Y:S01]  /*0460*/  LDS R11, [R20+0x2c0] ;  /* 0x0002c000140b7984 */ /* 0x000e620000000800 */
[----:B0-----:R-:W-:-:S04]  /*0470*/  FFMA R4, R4, R6, R5 ;  /* 0x0000000604047223 */ /* 0x001fc80000000005 */
[----:B-1----:R-:W-:Y:S02]  /*0480*/  FFMA R11, R11, R7, R4 ;  /* 0x000000070b0b7223 */ /* 0x002fe40000000004 */
[----:B------:R-:W0:Y:S02]  /*0490*/  LDS.128 R4, [R18+0x30] ;  /* 0x0000300012047984 */ /* 0x000e240000000c00 */
[----:B0-----:R-:W-:Y:S02]  /*04a0*/  FFMA R4, R4, R10, R11 ;  /* 0x0000000a04047223 */ /* 0x001fe4000000000b */
[----:B------:R-:W0:Y:S04]  /*04b0*/  LDS R11, [R20+0x340] ;  /* 0x00034000140b7984 */ /* 0x000e280000000800 */
[----:B------:R-:W1:Y:S01]  /*04c0*/  LDS R10, [R20+0x380] ;  /* 0x00038000140a7984 */ /* 0x000e620000000800 */
[----:B------:R-:W-:-:S04]  /*04d0*/  IMAD.WIDE R8, R13, 0x4, R8 ;  /* 0x000000040d087825 */ /* 0x000fc800078e0208 */
[----:B0-----:R-:W-:-:S04]  /*04e0*/  FFMA R5, R11, R5, R4 ;  /* 0x000000050b057223 */ /* 0x001fc80000000004 */
[----:B-1----:R-:W-:Y:S02]  /*04f0*/  FFMA R6, R10, R6, R5 ;  /* 0x000000060a067223 */ /* 0x002fe40000000005 */
[----:B------:R-:W0:Y:S01]  /*0500*/  LDS R5, [R20+0x3c0] ;  /* 0x0003c00014057984 */ /* 0x000e220000000800 */
[----:B------:R-:W-:Y:S06]  /*0510*/  BAR.SYNC.DEFER_BLOCKING 0x0 ;  /* 0x0000000000007b1d */ /* 0x000fec0000010000 */
[----:B------:R-:W2:Y:S04]  /*0520*/  LDG.E R10, desc[UR8][R26.64+0x40] ;  /* 0x000040081a0a7981 */ /* 0x000ea8000c1e1900 */
[----:B------:R-:W3:Y:S01]  /*0530*/  LDG.E R25, desc[UR8][R8.64] ;  /* 0x0000000808197981 */ /* 0x000ee2000c1e1900 */
[----:B0-----:R-:W-:-:S03]  /*0540*/  FFMA R11, R5, R7, R6 ;  /* 0x00000007050b7223 */ /* 0x001fc60000000006 */
[----:B--2---:R-:W-:Y:S04]  /*0550*/  STS [R15], R10 ;  /* 0x0000000a0f007388 */ /* 0x004fe80000000800 */
[----:B---3--:R-:W-:Y:S01]  /*0560*/  STS [R14], R25 ;  /* 0x000000190e007388 */ /* 0x008fe20000000800 */
[----:B------:R-:W-:Y:S06]  /*0570*/  BAR.SYNC.DEFER_BLOCKING 0x0 ;  /* 0x0000000000007b1d */ /* 0x000fec0000010000 */
[----:B------:R-:W-:Y:S04]  /*0580*/  LDS R28, [R20] ;  /* 0x00000000141c7984 */ /* 0x000fe80000000800 */
[----:B------:R-:W0:Y:S04]  /*0590*/  LDS.128 R4, [R18] ;  /* 0x0000000012047984 */ /* 0x000e280000000c00 */
        /* <DEDUP_REMOVED lines=72> */
[----:B------:R-:W0:Y:S02]  /*0a20*/  LDS R11, [R20+0x340] ;  /* 0x00034000140b7984 */ /* 0x000e240000000800 */
[----:B0-----:R-:W-:Y:S01]  /*0a30*/  FFMA R11, R11, R5, R4 ;  /* 0x000000050b0b7223 */ /* 0x001fe20000000004 */
[----:B------:R-:W-:Y:S02]  /*0a40*/  IMAD.WIDE R4, R13, 0x4, R8 ;  /* 0x000000040d047825 */ /* 0x000fe400078e0208 */
[----:B------:R-:W0:Y:S01]  /*0a50*/  LDS R8, [R20+0x380] ;  /* 0x0003800014087984 */ /* 0x000e220000000800 */
[----:B------:R-:W-:Y:S06]  /*0a60*/  BAR.SYNC.DEFER_BLOCKING 0x0 ;  /* 0x0000000000007b1d */ /* 0x000fec0000010000 */
[----:B------:R-:W2:Y:S04]  /*0a70*/  LDG.E R27, desc[UR8][R26.64+0xc0] ;  /* 0x0000c0081a1b7981 */ /* 0x000ea8000c1e1900 */
[----:B------:R-:W3:Y:S01]  /*0a80*/  LDG.E R5, desc[UR8][R4.64] ;  /* 0x0000000804057981 */ /* 0x000ee2000c1e1900 */
[----:B0-----:R-:W-:-:S04]  /*0a90*/  FFMA R6, R8, R6, R11 ;  /* 0x0000000608067223 */ /* 0x001fc8000000000b */
[----:B------:R-:W-:Y:S01]  /*0aa0*/  FFMA R7, R28, R7, R6 ;  /* 0x000000071c077223 */ /* 0x000fe20000000006 */
[----:B------:R-:W-:-:S04]  /*0ab0*/  IADD3 R22, PT, PT, R22, 0x4, RZ ;  /* 0x0000000416167810 */ /* 0x000fc80007ffe0ff */
[----:B------:R-:W-:Y:S02]  /*0ac0*/  ISETP.NE.AND P0, PT, R22, RZ, PT ;  /* 0x000000ff1600720c */ /* 0x000fe40003f05270 */
[----:B------:R-:W-:Y:S02]  /*0ad0*/  IADD3 R21, PT, PT, R21, 0x40, RZ ;  /* 0x0000004015157810 */ /* 0x000fe40007ffe0ff */
[----:B------:R-:W-:Y:S01]  /*0ae0*/  LEA R19, R0, R19, 0x6 ;  /* 0x0000001300137211 */ /* 0x000fe200078e30ff */
[----:B--2---:R-:W-:Y:S04]  /*0af0*/  STS [R15], R27 ;  /* 0x0000001b0f007388 */ /* 0x004fe80000000800 */
[----:B---3--:R-:W-:Y:S01]  /*0b00*/  STS [R14], R5 ;  /* 0x000000050e007388 */ /* 0x008fe20000000800 */
[----:B------:R-:W-:Y:S06]  /*0b10*/  BAR.SYNC.DEFER_BLOCKING 0x0 ;  /* 0x0000000000007b1d */ /* 0x000fec0000010000 */
[----:B------:R-:W-:Y:S04]  /*0b20*/  LDS R25, [R20] ;  /* 0x0000000014197984 */ /* 0x000fe80000000800 */
[----:B------:R-:W0:Y:S04]  /*0b30*/  LDS.128 R8, [R18] ;  /* 0x0000000012087984 */ /* 0x000e280000000c00 */
[----:B------:R-:W1:Y:S04]  /*0b40*/  LDS R4, [R20+0x40] ;  /* 0x0000400014047984 */ /* 0x000e680000000800 */
[----:B------:R-:W2:Y:S04]  /*0b50*/  LDS R29, [R20+0x80] ;  /* 0x00008000141d7984 */ /* 0x000ea80000000800 */
[----:B------:R-:W3:Y:S04]  /*0b60*/  LDS R26, [R20+0xc0] ;  /* 0x0000c000141a7984 */ /* 0x000ee80000000800 */
[----:B------:R-:W-:Y:S01]  /*0b70*/  LDS R27, [R20+0x140] ;  /* 0x00014000141b7984 */ /* 0x000fe20000000800 */
[----:B0-----:R-:W-:-:S03]  /*0b80*/  FFMA R8, R8, R25, R7 ;  /* 0x0000001908087223 */ /* 0x001fc60000000007 */
[----:B------:R-:W-:Y:S01]  /*0b90*/  LDS R25, [R20+0x180] ;  /* 0x0001800014197984 */ /* 0x000fe20000000800 */
[----:B-1----:R-:W-:-:S03]  /*0ba0*/  FFMA R4, R4, R9, R8 ;  /* 0x0000000904047223 */ /* 0x002fc60000000008 */
[----:B------:R-:W-:Y:S01]  /*0bb0*/  LDS R9, [R20+0x100] ;  /* 0x0001000014097984 */ /* 0x000fe20000000800 */
[----:B--2---:R-:W-:-:S03]  /*0bc0*/  FFMA R29, R29, R10, R4 ;  /* 0x0000000a1d1d7223 */ /* 0x004fc60000000004 */
[----:B------:R-:W0:Y:S01]  /*0bd0*/  LDS.128 R4, [R18+0x10] ;  /* 0x0000100012047984 */ /* 0x000e220000000c00 */
[----:B---3--:R-:W-:-:S03]  /*0be0*/  FFMA R11, R26, R11, R29 ;  /* 0x0000000b1a0b7223 */ /* 0x008fc6000000001d */
[----:B------:R-:W1:Y:S04]  /*0bf0*/  LDS R26, [R20+0x1c0] ;  /* 0x0001c000141a7984 */ /* 0x000e680000000800 */
[----:B------:R-:W-:Y:S01]  /*0c00*/  LDS R29, [R20+0x240] ;  /* 0x00024000141d7984 */ /* 0x000fe20000000800 */
[----:B0-----:R-:W-:-:S03]  /*0c10*/  FFMA R4, R4, R9, R11 ;  /* 0x0000000904047223 */ /* 0x001fc6000000000b */
[----:B------:R-:W-:Y:S01]  /*0c20*/  LDS.128 R8, [R18+0x20] ;  /* 0x0000200012087984 */ /* 0x000fe20000000c00 */
[----:B------:R-:W-:-:S03]  /*0c30*/  FFMA R4, R27, R5, R4 ;  /* 0x000000051b047223 */ /* 0x000fc60000000004 */
[----:B------:R-:W0:Y:S01]  /*0c40*/  LDS R5, [R20+0x200] ;  /* 0x0002000014057984 */ /* 0x000e220000000800 */
[----:B------:R-:W-:-:S03]  /*0c50*/  FFMA R27, R25, R6, R4 ;  /* 0x00000006191b7223 */ /* 0x000fc60000000004 */
[----:B------:R-:W2:Y:S01]  /*0c60*/  LDS R25, [R20+0x280] ;  /* 0x0002800014197984 */ /* 0x000ea20000000800 */
[----:B-1----:R-:W-:-:S03]  /*0c70*/  FFMA R7, R26, R7, R27 ;  /* 0x000000071a077223 */ /* 0x002fc6000000001b */
[----:B------:R-:W1:Y:S04]  /*0c80*/  LDS R26, [R20+0x2c0] ;  /* 0x0002c000141a7984 */ /* 0x000e680000000800 */
[----:B------:R-:W-:Y:S01]  /*0c90*/  LDS R27, [R20+0x340] ;  /* 0x00034000141b7984 */ /* 0x000fe20000000800 */
[----:B0-----:R-:W-:-:S03]  /*0ca0*/  FFMA R8, R8, R5, R7 ;  /* 0x0000000508087223 */ /* 0x001fc60000000007 */
[----:B------:R-:W-:Y:S01]  /*0cb0*/  LDS.128 R4, [R18+0x30] ;  /* 0x0000300012047984 */ /* 0x000fe20000000c00 */
[----:B------:R-:W-:-:S03]  /*0cc0*/  FFMA R8, R29, R9, R8 ;  /* 0x000000091d087223 */ /* 0x000fc60000000008 */
[----:B------:R-:W0:Y:S01]  /*0cd0*/  LDS R9, [R20+0x300] ;  /* 0x0003000014097984 */ /* 0x000e220000000800 */
[----:B--2---:R-:W-:-:S03]  /*0ce0*/  FFMA R25, R25, R10, R8 ;  /* 0x0000000a19197223 */ /* 0x004fc60000000008 */
[----:B------:R-:W2:Y:S01]  /*0cf0*/  LDS R8, [R20+0x380] ;  /* 0x0003800014087984 */ /* 0x000ea20000000800 */
[----:B-1----:R-:W-:-:S03]  /*0d00*/  FFMA R11, R26, R11, R25 ;  /* 0x0000000b1a0b7223 */ /* 0x002fc60000000019 */
[----:B------:R-:W1:Y:S01]  /*0d10*/  LDS R25, [R20+0x3c0] ;  /* 0x0003c00014197984 */ /* 0x000e620000000800 */
[----:B0-----:R-:W-:-:S04]  /*0d20*/  FFMA R4, R4, R9, R11 ;  /* 0x0000000904047223 */ /* 0x001fc8000000000b */
[----:B------:R-:W-:-:S04]  /*0d30*/  FFMA R5, R27, R5, R4 ;  /* 0x000000051b057223 */ /* 0x000fc80000000004 */
[----:B--2---:R-:W-:-:S04]  /*0d40*/  FFMA R6, R8, R6, R5 ;  /* 0x0000000608067223 */ /* 0x004fc80000000005 */
[----:B-1----:R-:W-:Y:S01]  /*0d50*/  FFMA R25, R25, R7, R6 ;  /* 0x0000000719197223 */ /* 0x002fe20000000006 */
[----:B------:R-:W-:Y:S06]  /*0d60*/  BAR.SYNC.DEFER_BLOCKING 0x0 ;  /* 0x0000000000007b1d */ /* 0x000fec0000010000 */
[----:B------:R-:W-:Y:S05]  /*0d70*/  @P0 BRA `(.L_x_2) ;  /* 0xfffffff400300947 */ /* 0x000fea000383ffff */
.L_x_1:
[----:B------:R-:W-:Y:S01]  /*0d80*/  LOP3.LUT P0, R4, R23, 0x3, RZ, 0xc0, !PT ;  /* 0x0000000317047812 */ /* 0x000fe2000780c0ff */
[----:B------:R-:W-:-:S04]  /*0d90*/  IMAD R15, R24, R0, R17 ;  /* 0x00000000180f7224 */ /* 0x000fc800078e0211 */
[----:B------:R-:W-:-:S08]  /*0da0*/  IMAD R15, R3, R0, R15 ;  /* 0x00000000030f7224 */ /* 0x000fd000078e020f */
[----:B------:R-:W-:Y:S05]  /*0db0*/  @!P0 BRA `(.L_x_0) ;  /* 0x00000008007c8947 */ /* 0x000fea0003800000 */
[----:B------:R-:W-:Y:S02]  /*0dc0*/  ISETP.NE.AND P0, PT, R4, 0x1, PT ;  /* 0x000000010400780c */ /* 0x000fe40003f05270 */
[----:B------:R-:W-:-:S04]  /*0dd0*/  LOP3.LUT R23, R23, 0x1, RZ, 0xc0, !PT ;  /* 0x0000000117177812 */ /* 0x000fc800078ec0ff */
[----:B------:R-:W-:-:S07]  /*0de0*/  ISETP.NE.U32.AND P1, PT, R23, 0x1, PT ;  /* 0x000000011700780c */ /* 0x000fce0003f25070 */
[----:B------:R-:W-:Y:S06]  /*0df0*/  @!P0 BRA `(.L_x_3) ;  /* 0x00000004008c8947 */ /* 0x000fec0003800000 */
[----:B------:R-:W0:Y:S01]  /*0e00*/  LDC.64 R22, c[0x0][0x380] ;  /* 0x0000e000ff167b82 */ /* 0x000e220000000a00 */
[----:B------:R-:W-:Y:S02]  /*0e10*/  LEA R4, R2, R17, 0x4 ;  /* 0x0000001102047211 */ /* 0x000fe400078e20ff */
[----:B------:R-:W-:-:S03]  /*0e20*/  LEA R5, R12, R15, 0x4 ;  /* 0x0000000f0c057211 */ /* 0x000fc600078e20ff */
[----:B------:R-:W-:Y:S02]  /*0e30*/  IMAD R4, R3, R0, R4 ;  /* 0x0000000003047224 */ /* 0x000fe400078e0204 */
[----:B------:R-:W1:Y:S02]  /*0e40*/  LDC.64 R26, c[0x0][0x388] ;  /* 0x0000e200ff1a7b82 */ /* 0x000e640000000a00 */
[----:B------:R-:W-:Y:S02]  /*0e50*/  IMAD R7, R13, R12, R4 ;  /* 0x0000000c0d077224 */ /* 0x000fe400078e0204 */
[----:B0-----:R-:W-:-:S05]  /*0e60*/  IMAD.WIDE R22, R5, 0x4, R22 ;  /* 0x0000000405167825 */ /* 0x001fca00078e0216 */
[----:B------:R-:W2:Y:S01]  /*0e70*/  LDG.E R4, desc[UR8][R22.64] ;  /* 0x0000000816047981 */ /* 0x000ea2000c1e1900 */
[----:B-1----:R-:W-:-:S05]  /*0e80*/  IMAD.WIDE R26, R7, 0x4, R26 ;  /* 0x00000004071a7825 */ /* 0x002fca00078e021a */
[----:B------:R0:W3:Y:S01]  /*0e90*/  LDG.E R5, desc[UR8][R26.64] ;  /* 0x000000081a057981 */ /* 0x0000e2000c1e1900 */
[----:B------:R-:W-:-:S04]  /*0ea0*/  UIADD3 UR5, UPT, UPT, UR4, 0x400, URZ ;  /* 0x0000040004057890 */ /* 0x000fc8000fffe0ff */
[----:B------:R-:W-:Y:S01]  /*0eb0*/  ULEA UR5, UR6, UR5, 0x18 ;  /* 0x0000000506057291 */ /* 0x000fe2000f8ec0ff */
[----:B------:R-:W-:-:S05]  /*0ec0*/  LEA R19, R17, R18, 0x2 ;  /* 0x0000001211137211 */ /* 0x000fca00078e10ff */
[----:B------:R-:W-:-:S04]  /*0ed0*/  LEA R14, R17, UR5, 0x2 ;  /* 0x00000005110e7c11 */ /* 0x000fc8000f8e10ff */
[----:B------:R-:W-:Y:S01]  /*0ee0*/  LEA R20, R3, R14, 0x6 ;  /* 0x0000000e03147211 */ /* 0x000fe200078e30ff */
[----:B0-----:R-:W-:Y:S01]  /*0ef0*/  IMAD.WIDE R26, R13, 0x4, R26 ;  /* 0x000000040d1a7825 */ /* 0x001fe200078e021a */
        /* <DEDUP_REMOVED lines=8> */
[----:B------:R-:W-:Y:S04]  /*0f80*/  LDS R29, [R14+0x140] ;  /* 0x000140000e1d7984 */ /* 0x000fe80000000800 */
[----:B------:R-:W-:Y:S01]  /*0f90*/  LDS R21, [R14+0x180] ;  /* 0x000180000e157984 */ /* 0x000fe20000000800 */
[----:B0-----:R-:W-:-:S04]  /*0fa0*/  FFMA R6, R8, R6, R25 ;  /* 0x0000000608067223 */ /* 0x001fc80000000019 */
[----:B-1----:R-:W-:Y:S02]  /*0fb0*/  FFMA R7, R7, R9, R6 ;  /* 0x0000000907077223 */ /* 0x002fe40000000006 */
[----:B------:R-:W-:Y:S02]  /*0fc0*/  LDS R9, [R14+0x100] ;  /* 0x000100000e097984 */ /* 0x000fe40000000800 */
[----:B--2---:R-:W-:Y:S02]  /*0fd0*/  FFMA R25, R28, R10, R7 ;  /* 0x0000000a1c197223 */ /* 0x004fe40000000007 */
[----:B------:R-:W0:Y:S02]  /*0fe0*/  LDS.128 R4, [R18+0x10] ;  /* 0x0000100012047984 */ /* 0x000e240000000c00 */
[----:B---3--:R-:W-:Y:S02]  /*0ff0*/  FFMA R11, R24, R11, R25 ;  /* 0x0000000b180b7223 */ /* 0x008fe40000000019 */
[----:B------:R-:W1:Y:S04]  /*1000*/  LDS R24, [R14+0x1c0] ;  /* 0x0001c0000e187984 */ /* 0x000e680000000800 */
[----:B------:R-:W-:Y:S04]  /*1010*/  LDS R25, [R14+0x240] ;  /* 0x000240000e197984 */ /* 0x000fe80000000800 */
[----:B------:R-:W-:Y:S01]  /*1020*/  LDS R28, [R14+0x3c0] ;  /* 0x0003c0000e1c7984 */ /* 0x000fe20000000800 */
[----:B0-----:R-:W-:-:S03]  /*1030*/  FFMA R4, R4, R9, R11 ;  /* 0x0000000904047223 */ /* 0x001fc6000000000b */
[----:B------:R-:W-:Y:S01]  /*1040*/  LDS.128 R8, [R18+0x20] ;  /* 0x0000200012087984 */ /* 0x000fe20000000c00 */
[----:B------:R-:W-:-:S03]  /*1050*/  FFMA R4, R29, R5, R4 ;  /* 0x000000051d047223 */ /* 0x000fc60000000004 */
[----:B------:R-:W0:Y:S01]  /*1060*/  LDS R5, [R14+0x200] ;  /* 0x000200000e057984 */ /* 0x000e220000000800 */
[----:B------:R-:W-:-:S03]  /*1070*/  FFMA R21, R21, R6, R4 ;  /* 0x0000000615157223 */ /* 0x000fc60000000004 */
[----:B------:R-:W2:Y:S04]  /*1080*/  LDS R6, [R14+0x280] ;  /* 0x000280000e067984 */ /* 0x000ea80000000800 */
[----:B------:R-:W3:Y:S01]  /*1090*/  LDS R4, [R14+0x2c0] ;  /* 0x0002c0000e047984 */ /* 0x000ee20000000800 */
[----:B-1----:R-:W-:-:S03]  /*10a0*/  FFMA R7, R24, R7, R21 ;  /* 0x0000000718077223 */ /* 0x002fc60000000015 */
[----:B------:R-:W-:Y:S04]  /*10b0*/  LDS R21, [R14+0x300] ;  /* 0x000300000e157984 */ /* 0x000fe80000000800 */
[----:B------:R-:W-:Y:S04]  /*10c0*/  LDS R24, [R14+0x340] ;  /* 0x000340000e187984 */ /* 0x000fe80000000800 */
[----:B------:R-:W-:Y:S01]  /*10d0*/  LDS R29, [R14+0x380] ;  /* 0x000380000e1d7984 */ /* 0x000fe20000000800 */
[----:B0-----:R-:W-:-:S04]  /*10e0*/  FFMA R8, R8, R5, R7 ;  /* 0x0000000508087223 */ /* 0x001fc80000000007 */
[----:B------:R-:W-:-:S04]  /*10f0*/  FFMA R9, R25, R9, R8 ;  /* 0x0000000919097223 */ /* 0x000fc80000000008 */
[----:B--2---:R-:W-:-:S04]  /*1100*/  FFMA R9, R6, R10, R9 ;  /* 0x0000000a06097223 */ /* 0x004fc80000000009 */
[----:B---3--:R-:W-:Y:S02]  /*1110*/  FFMA R25, R4, R11, R9 ;  /* 0x0000000b04197223 */ /* 0x008fe40000000009 */
[----:B------:R-:W0:Y:S01]  /*1120*/  LDS.128 R4, [R18+0x30] ;  /* 0x0000300012047984 */ /* 0x000e220000000c00 */
[----:B------:R-:W-:Y:S06]  /*1130*/  BAR.SYNC.DEFER_BLOCKING 0x0 ;  /* 0x0000000000007b1d */ /* 0x000fec0000010000 */
[----:B------:R-:W2:Y:S04]  /*1140*/  LDG.E R22, desc[UR8][R22.64+0x40] ;  /* 0x0000400816167981 */ /* 0x000ea8000c1e1900 */
[----:B------:R-:W3:Y:S01]  /*1150*/  LDG.E R27, desc[UR8][R26.64] ;  /* 0x000000081a1b7981 */ /* 0x000ee2000c1e1900 */
[----:B0-----:R-:W-:-:S04]  /*1160*/  FFMA R25, R4, R21, R25 ;  /* 0x0000001504197223 */ /* 0x001fc80000000019 */
[----:B------:R-:W-:-:S04]  /*1170*/  FFMA R4, R24, R5, R25 ;  /* 0x0000000518047223 */ /* 0x000fc80000000019 */
[----:B------:R-:W-:-:S04]  /*1180*/  FFMA R29, R29, R6, R4 ;  /* 0x000000061d1d7223 */ /* 0x000fc80000000004 */
[----:B------:R-:W-:Y:S01]  /*1190*/  FFMA R29, R28, R7, R29 ;  /* 0x000000071c1d7223 */ /* 0x000fe2000000001d */
[----:B------:R-:W-:Y:S01]  /*11a0*/  IADD3 R12, PT, PT, R12, 0x2, RZ ;  /* 0x000000020c0c7810 */ /* 0x000fe20007ffe0ff */
        /* <DEDUP_REMOVED lines=9> */
[----:B------:R-:W4:Y:S04]  /*1240*/  LDS.128 R4, [R18+0x10] ;  /* 0x0000100012047984 */ /* 0x000f280000000c00 */
[----:B------:R-:W5:Y:S04]  /*1250*/  LDS R20, [R14+0x140] ;  /* 0x000140000e147984 */ /* 0x000f680000000800 */
[----:B------:R-:W5:Y:S04]  /*1260*/  LDS R25, [R14+0x180] ;  /* 0x000180000e197984 */ /* 0x000f680000000800 */
[----:B------:R-:W5:Y:S01]  /*1270*/  LDS R22, [R14+0x1c0] ;  /* 0x0001c0000e167984 */ /* 0x000f620000000800 */
[----:B0-----:R-:W-:-:S04]  /*1280*/  FFMA R8, R8, R23, R29 ;  /* 0x0000001708087223 */ /* 0x001fc8000000001d */
[----:B-1----:R-:W-:Y:S02]  /*1290*/  FFMA R9, R21, R9, R8 ;  /* 0x0000000915097223 */ /* 0x002fe40000000008 */
[----:B------:R-:W-:Y:S02]  /*12a0*/  LDS R21, [R14+0x200] ;  /* 0x000200000e157984 */ /* 0x000fe40000000800 */
[----:B--2---:R-:W-:Y:S02]  /*12b0*/  FFMA R9, R24, R10, R9 ;  /* 0x0000000a18097223 */ /* 0x004fe40000000009 */
[----:B------:R-:W-:Y:S02]  /*12c0*/  LDS R24, [R14+0x240] ;  /* 0x000240000e187984 */ /* 0x000fe40000000800 */
[----:B---3--:R-:W-:Y:S02]  /*12d0*/  FFMA R23, R26, R11, R9 ;  /* 0x0000000b1a177223 */ /* 0x008fe40000000009 */
[----:B------:R-:W0:Y:S04]  /*12e0*/  LDS.128 R8, [R18+0x20] ;  /* 0x0000200012087984 */ /* 0x000e280000000c00 */
[----:B------:R-:W-:Y:S01]  /*12f0*/  LDS R26, [R14+0x3c0] ;  /* 0x0003c0000e1a7984 */ /* 0x000fe20000000800 */
[----:B----4-:R-:W-:-:S03]  /*1300*/  FFMA R19, R4, R19, R23 ;  /* 0x0000001304137223 */ /* 0x010fc60000000017 */
[----:B------:R-:W-:Y:S01]  /*1310*/  LDS R23, [R14+0x380] ;  /* 0x000380000e177984 */ /* 0x000fe20000000800 */
[----:B-----5:R-:W-:-:S03]  /*1320*/  FFMA R20, R20, R5, R19 ;  /* 0x0000000514147223 */ /* 0x020fc60000000013 */
[----:B------:R-:W1:Y:S01]  /*1330*/  LDS R19, [R14+0x280] ;  /* 0x000280000e137984 */ /* 0x000e620000000800 */
[----:B------:R-:W-:-:S03]  /*1340*/  FFMA R25, R25, R6, R20 ;  /* 0x0000000619197223 */ /* 0x000fc60000000014 */
[----:B------:R-:W2:Y:S01]  /*1350*/  LDS R20, [R14+0x2c0] ;  /* 0x0002c0000e147984 */ /* 0x000ea20000000800 */
[----:B------:R-:W-:-:S03]  /*1360*/  FFMA R27, R22, R7, R25 ;  /* 0x00000007161b7223 */ /* 0x000fc60000000019 */
[----:B------:R-:W-:Y:S04]  /*1370*/  LDS R25, [R14+0x300] ;  /* 0x000300000e197984 */ /* 0x000fe80000000800 */
[----:B------:R-:W3:Y:S04]  /*1380*/  LDS.128 R4, [R18+0x30] ;  /* 0x0000300012047984 */ /* 0x000ee80000000c00 */
[----:B------:R-:W4:Y:S01]  /*1390*/  LDS R22, [R14+0x340] ;  /* 0x000340000e167984 */ /* 0x000f220000000800 */
[----:B0-----:R-:W-:-:S04]  /*13a0*/  FFMA R21, R8, R21, R27 ;  /* 0x0000001508157223 */ /* 0x001fc8000000001b */
[----:B------:R-:W-:-:S04]  /*13b0*/  FFMA R24, R24, R9, R21 ;  /* 0x0000000918187223 */ /* 0x000fc80000000015 */
[----:B-1----:R-:W-:-:S04]  /*13c0*/  FFMA R19, R19, R10, R24 ;  /* 0x0000000a13137223 */ /* 0x002fc80000000018 */
[----:B--2---:R-:W-:-:S04]  /*13d0*/  FFMA R11, R20, R11, R19 ;  /* 0x0000000b140b7223 */ /* 0x004fc80000000013 */
[----:B---3--:R-:W-:-:S04]  /*13e0*/  FFMA R11, R4, R25, R11 ;  /* 0x00000019040b7223 */ /* 0x008fc8000000000b */
[----:B----4-:R-:W-:-:S04]  /*13f0*/  FFMA R22, R22, R5, R11 ;  /* 0x0000000516167223 */ /* 0x010fc8000000000b */
[----:B------:R-:W-:-:S04]  /*1400*/  FFMA R23, R23, R6, R22 ;  /* 0x0000000617177223 */ /* 0x000fc80000000016 */
[----:B------:R-:W-:Y:S01]  /*1410*/  FFMA R25, R26, R7, R23 ;  /* 0x000000071a197223 */ /* 0x000fe20000000017 */
[----:B------:R-:W-:Y:S06]  /*1420*/  BAR.SYNC.DEFER_BLOCKING 0x0 ;  /* 0x0000000000007b1d */ /* 0x000fec0000010000 */
.L_x_3:
[----:B------:R-:W-:Y:S05]  /*1430*/  @P1 BRA `(.L_x_0) ;  /* 0x0000000000dc1947 */ /* 0x000fea0003800000 */
        /* <DEDUP_REMOVED lines=9> */
[----:B------:R-:W3:Y:S01]  /*14d0*/  LDG.E R9, desc[UR8][R4.64] ;  /* 0x0000000804097981 */ /* 0x000ee2000c1e1900 */
[----:B------:R-:W-:-:S04]  /*14e0*/  UIADD3 UR4, UPT, UPT, UR4, 0x400, URZ ;  /* 0x0000040004047890 */ /* 0x000fc8000fffe0ff */
[----:B------:R-:W-:Y:S01]  /*14f0*/  ULEA UR4, UR6, UR4, 0x18 ;  /* 0x0000000406047291 */ /* 0x000fe2000f8ec0ff */
[----:B------:R-:W-:-:S05]  /*1500*/  LEA R19, R17, R18, 0x2 ;  /* 0x0000001211137211 */ /* 0x000fca00078e10ff */
[----:B------:R-:W-:-:S04]  /*1510*/  LEA R20, R17, UR4, 0x2 ;  /* 0x0000000411147c11 */ /* 0x000fc8000f8e10ff */
        /* <DEDUP_REMOVED lines=13> */
[----:B------:R-:W5:Y:S04]  /*15f0*/  LDS R22, [R20+0x1c0] ;  /* 0x0001c00014167984 */ /* 0x000f680000000800 */
[----:B------:R-:W-:Y:S01]  /*1600*/  LDS R21, [R20+0x200] ;  /* 0x0002000014157984 */ /* 0x000fe20000000800 */
[----:B0-----:R-:W-:-:S03]  /*1610*/  FFMA R10, R12, R10, R25 ;  /* 0x0000000a0c0a7223 */ /* 0x001fc60000000019 */
[----:B------:R-:W-:Y:S01]  /*1620*/  LDS R26, [R20+0x240] ;  /* 0x00024000141a7984 */ /* 0x000fe20000000800 */
[----:B-1----:R-:W-:-:S03]  /*1630*/  FFMA R12, R11, R13, R10 ;  /* 0x0000000d0b0c7223 */ /* 0x002fc6000000000a */
[----:B------:R-:W-:Y:S04]  /*1640*/  LDS R25, [R20+0x380] ;  /* 0x0003800014197984 */ /* 0x000fe80000000800 */
[----:B------:R-:W0:Y:S01]  /*1650*/  LDS.128 R8, [R18+0x20] ;  /* 0x0000200012087984 */ /* 0x000e220000000c00 */
[----:B--2---:R-:W-:-:S04]  /*1660*/  FFMA R23, R23, R14, R12 ;  /* 0x0000000e17177223 */ /* 0x004fc8000000000c */
[----:B---3--:R-:W-:Y:S02]  /*1670*/  FFMA R15, R28, R15, R23 ;  /* 0x0000000f1c0f7223 */ /* 0x008fe40000000017 */
[----:B------:R-:W1:Y:S02]  /*1680*/  LDS R23, [R20+0x280] ;  /* 0x0002800014177984 */ /* 0x000e640000000800 */
[----:B----4-:R-:W-:Y:S02]  /*1690*/  FFMA R15, R4, R27, R15 ;  /* 0x0000001b040f7223 */ /* 0x010fe4000000000f */
[----:B------:R-:W-:Y:S04]  /*16a0*/  LDS R28, [R20+0x3c0] ;  /* 0x0003c000141c7984 */ /* 0x000fe80000000800 */
[----:B------:R-:W2:Y:S01]  /*16b0*/  LDS R4, [R20+0x2c0] ;  /* 0x0002c00014047984 */ /* 0x000ea20000000800 */
[----:B-----5:R-:W-:-:S03]  /*16c0*/  FFMA R27, R24, R5, R15 ;  /* 0x00000005181b7223 */ /* 0x020fc6000000000f */
[----:B------:R-:W-:Y:S04]  /*16d0*/  LDS R5, [R20+0x300] ;  /* 0x0003000014057984 */ /* 0x000fe80000000800 */
[----:B------:R-:W3:Y:S04]  /*16e0*/  LDS.128 R12, [R18+0x30] ;  /* 0x00003000120c7984 */ /* 0x000ee80000000c00 */
[----:B------:R-:W4:Y:S01]  /*16f0*/  LDS R24, [R20+0x340] ;  /* 0x0003400014187984 */ /* 0x000f220000000800 */
[----:B------:R-:W-:-:S04]  /*1700*/  FFMA R19, R19, R6, R27 ;  /* 0x0000000613137223 */ /* 0x000fc8000000001b */
[----:B------:R-:W-:-:S04]  /*1710*/  FFMA R7, R22, R7, R19 ;  /* 0x0000000716077223 */ /* 0x000fc80000000013 */
        /* <DEDUP_REMOVED lines=9> */
.L_x_0:
[----:B------:R-:W0:Y:S01]  /*17b0*/  LDC.64 R4, c[0x0][0x390] ;  /* 0x0000e400ff047b82 */ /* 0x000e220000000a00 */
[----:B------:R-:W-:Y:S02]  /*17c0*/  LEA R3, R16, R3, 0x4 ;  /* 0x0000000310037211 */ /* 0x000fe400078e20ff */
[----:B------:R-:W-:-:S05]  /*17d0*/  LEA R2, R2, R17, 0x4 ;  /* 0x0000001102027211 */ /* 0x000fca00078e20ff */
[----:B------:R-:W-:-:S04]  /*17e0*/  IMAD R3, R3, R0, R2 ;  /* 0x0000000003037224 */ /* 0x000fc800078e0202 */
[----:B0-----:R-:W-:-:S05]  /*17f0*/  IMAD.WIDE R2, R3, 0x4, R4 ;  /* 0x0000000403027825 */ /* 0x001fca00078e0204 */
[----:B------:R-:W-:Y:S01]  /*1800*/  STG.E desc[UR8][R2.64], R25 ;  /* 0x0000001902007986 */ /* 0x000fe2000c101908 */
[----:B------:R-:W-:Y:S05]  /*1810*/  EXIT ;  /* 0x000000000000794d */ /* 0x000fea0003800000 */
.L_x_4:
[----:B------:R-:W-:-:S00]  /*1820*/  BRA `(.L_x_4) ;  /* 0xfffffffc00fc7947 */ /* 0x000fc0000383ffff */
[----:B------:R-:W-:-:S00]  /*1830*/  NOP ;  /* 0x0000000000007918 */ /* 0x000fc00000000000 */
        /* <DEDUP_REMOVED lines=12> */
.L_x_10:


//--------------------- .text._Z15MatrixMulKernelPfS_S_i --------------------------
	.section	.text._Z15MatrixMulKernelPfS_S_i,"ax",@progbits
	.align	128
        .global         _Z15MatrixMulKernelPfS_S_i
        .type           _Z15MatrixMulKernelPfS_S_i,@function
        .size           _Z15MatrixMulKernelPfS_S_i,(.L_x_11 - _Z15MatrixMulKernelPfS_S_i)
        .other          _Z15MatrixMulKernelPfS_S_i,@"STO_CUDA_ENTRY STV_DEFAULT"
_Z15MatrixMulKernelPfS_S_i:
.text._Z15MatrixMulKernelPfS_S_i:
[----:B------:R-:W-:Y:S01]  /*0000*/  LDC R1, c[0x0][0x37c] ;  /* 0x0000df00ff017b82 */ /* 0x000fe20000000800 */
[----:B------:R-:W0:Y:S01]  /*0010*/  S2R R0, SR_CTAID.X ;  /* 0x0000000000007919 */ /* 0x000e220000002500 */
[----:B------:R-:W0:Y:S01]  /*0020*/  LDCU UR4, c[0x0][0x360] ;  /* 0x00006c00ff0477ac */ /* 0x000e220008000800 */
[----:B------:R-:W0:Y:S01]  /*0030*/  S2R R3, SR_TID.X ;  /* 0x0000000000037919 */ /* 0x000e220000002100 */
[----:B------:R-:W1:Y:S01]  /*0040*/  LDCU UR5, c[0x0][0x364] ;  /* 0x00006c80ff0577ac */ /* 0x000e620008000800 */
[----:B------:R-:W1:Y:S01]  /*0050*/  S2R R13, SR_CTAID.Y ;  /* 0x00000000000d7919 */ /* 0x000e620000002600 */
[----:B------:R-:W2:Y:S01]  /*0060*/  LDCU UR20, c[0x0][0x398] ;  /* 0x00007300ff1477ac */ /* 0x000ea20008000800 */
[----:B------:R-:W1:Y:S01]  /*0070*/  S2R R2, SR_TID.Y ;  /* 0x0000000000027919 */ /* 0x000e620000002200 */
[----:B0-----:R-:W-:Y:S02]  /*0080*/  IMAD R0, R0, UR4, R3 ;  /* 0x0000000400007c24 */ /* 0x001fe4000f8e0203 */
[----:B-1----:R-:W-:-:S05]  /*0090*/  IMAD R13, R13, UR5, R2 ;  /* 0x000000050d0d7c24 */ /* 0x002fca000f8e0202 */
[----:B------:R-:W-:-:S04]  /*00a0*/  VIMNMX R2, PT, PT, R0, R13, !PT ;  /* 0x0000000d00027248 */ /* 0x000fc80007fe0100 */
[----:B--2---:R-:W-:-:S13]  /*00b0*/  ISETP.GE.AND P0, PT, R2, UR20, PT ;  /* 0x0000001402007c0c */ /* 0x004fda000bf06270 */
[----:B------:R-:W-:Y:S05]  /*00c0*/  @P0 EXIT ;  /* 0x000000000000094d */ /* 0x000fea0003800000 */
[----:B------:R-:W-:Y:S01]  /*00d0*/  UISETP.GE.U32.AND UP0, UPT, UR20, 0x8, UPT ;  /* 0x000000081400788c */ /* 0x000fe2000bf06070 */
[----:B------:R-:W-:Y:S02]  /*00e0*/  HFMA2 R12, -RZ, RZ, 0, 0 ;  /* 0x00000000ff0c7431 */ /* 0x000fe400000001ff */
[----:B------:R-:W-:Y:S01]  /*00f0*/  IMAD R13, R13, UR20, RZ ;  /* 0x000000140d0d7c24 */ /* 0x000fe2000f8e02ff */
[----:B------:R-:W-:Y:S01]  /*0100*/  UMOV UR4, URZ ;  /* 0x000000ff00047c82 */ /* 0x000fe20008000000 */
[----:B------:R-:W0:Y:S04]  /*0110*/  LDCU.64 UR18, c[0x0][0x358] ;  /* 0x00006b00ff1277ac */ /* 0x000e280008000a00 */
[----:B------:R-:W-:Y:S05]  /*0120*/  BRA.U !UP0, `(.L_x_5) ;  /* 0x0000000508047547 */ /* 0x000fea000b800000 */
[----:B------:R-:W1:Y:S01]  /*0130*/  LDCU.128 UR24, c[0x0][0x380] ;  /* 0x00007000ff1877ac */ /* 0x000e620008000c00 */
[----:B------:R-:W-:Y:S02]  /*0140*/  MOV R12, RZ ;  /* 0x000000ff000c7202 */ /* 0x000fe40000000f00 */
[----:B------:R-:W-:Y:S01]  /*0150*/  MOV R14, R0 ;  /* 0x00000000000e7202 */ /* 0x000fe20000000f00 */
[----:B------:R-:W-:-:S04]  /*0160*/  ULOP3.LUT UR4, UR20, 0x7ffffff8, URZ, 0xc0, !UPT ;  /* 0x7ffffff814047892 */ /* 0x000fc8000f8ec0ff */
[----:B------:R-:W-:Y:S01]  /*0170*/  UIADD3 UR5, UPT, UPT, -UR4, URZ, URZ ;  /* 0x000000ff04057290 */ /* 0x000fe2000fffe1ff */
[----:B-1----:R-:W-:Y:S01]  /*0180*/  MOV R2, UR24 ;  /* 0x0000001800027c02 */ /* 0x002fe20008000f00 */
[----:B------:R-:W-:Y:S01]  /*0190*/  UIMAD.WIDE UR6, UR20, 0x8, UR26 ;  /* 0x00000008140678a5 */ /* 0x000fe2000f8e021a */
[----:B------:R-:W-:Y:S01]  /*01a0*/  MOV R3, UR25 ;  /* 0x0000001900037c02 */ /* 0x000fe20008000f00 */
[----:B------:R-:W-:Y:S02]  /*01b0*/  UIMAD.WIDE UR8, UR20, 0xc, UR26 ;  /* 0x0000000c140878a5 */ /* 0x000fe4000f8e021a */
[----:B------:R-:W-:Y:S01]  /*01c0*/  UIMAD.WIDE UR10, UR20, 0x10, UR26 ;  /* 0x00000010140a78a5 */ /* 0x000fe2000f8e021a */
[----:B------:R-:W-:Y:S01]  /*01d0*/  IMAD.WIDE.U32 R2, R13, 0x4, R2 ;  /* 0x000000040d027825 */ /* 0x000fe200078e0002 */
[----:B------:R-:W-:Y:S02]  /*01e0*/  UIMAD.WIDE UR12, UR20, 0x14, UR26 ;  /* 0x00000014140c78a5 */ /* 0x000fe4000f8e021a */
[----:B------:R-:W-:Y:S01]  /*01f0*/  UIMAD.WIDE UR14, UR20, 0x18, UR26 ;  /* 0x00000018140e78a5 */ /* 0x000fe2000f8e021a */
[----:B------:R-:W-:Y:S01]  /*0200*/  IADD3 R2, P0, PT, R2, 0x10, RZ ;  /* 0x0000001002027810 */ /* 0x000fe20007f1e0ff */
[----:B------:R-:W-:-:S03]  /*0210*/  UIMAD.WIDE UR16, UR20, 0x1c, UR26 ;  /* 0x0000001c141078a5 */ /* 0x000fc6000f8e021a */
[----:B------:R-:W-:-:S09]  /*0220*/  IADD3.X R3, PT, PT, RZ, R3, RZ, P0, !PT ;  /* 0x00000003ff037210 */ /* 0x000fd200007fe4ff */
.L_x_6:
[----:B------:R-:W-:Y:S01]  /*0230*/  UIMAD.WIDE UR22, UR20, 0x4, UR26 ;  /* 0x00000004141678a5 */ /* 0x000fe2000f8e021a */
[----:B------:R-:W-:Y:S02]  /*0240*/  IMAD.MOV.U32 R23, RZ, RZ, 0x4 ;  /* 0x00000004ff177424 */ /* 0x000fe400078e00ff */
[----:B------:R-:W-:Y:S01]  /*0250*/  HFMA2 R11, -RZ, RZ, 0, 2.384185791015625e-07 ;  /* 0x00000004ff0b7431 */ /* 0x000fe200000001ff */
[----:B------:R-:W-:Y:S01]  /*0260*/  MOV R25, 0x4 ;  /* 0x0000000400197802 */ /* 0x000fe20000000f00 */
[----:B0-----:R-:W2:Y:S01]  /*0270*/  LDG.E R21, desc[UR18][R2.64+-0x10] ;  /* 0xfffff01202157981 */ /* 0x001ea2000c1e1900 */
[C---:B------:R-:W-:Y:S01]  /*0280*/  IMAD.WIDE R22, R14.reuse, R23, UR26 ;  /* 0x0000001a0e167e25 */ /* 0x040fe2000f8e0217 */
[----:B------:R-:W-:Y:S02]  /*0290*/  MOV R8, UR22 ;  /* 0x0000001600087c02 */ /* 0x000fe40008000f00 */
[----:B------:R-:W-:Y:S01]  /*02a0*/  MOV R9, UR23 ;  /* 0x0000001700097c02 */ /* 0x000fe20008000f00 */
[----:B------:R-:W3:Y:S02]  /*02b0*/  LDG.E R19, desc[UR18][R2.64+-0xc] ;  /* 0xfffff41202137981 */ /* 0x000ee4000c1e1900 */
[----:B------:R-:W-:-:S02]  /*02c0*/  IMAD.WIDE R8, R14, 0x4, R8 ;  /* 0x000000040e087825 */ /* 0x000fc400078e0208 */
[----:B------:R-:W2:Y:S01]  /*02d0*/  LDG.E R22, desc[UR18][R22.64] ;  /* 0x0000001216167981 */ /* 0x000ea2000c1e1900 */
[----:B------:R-:W-:Y:S01]  /*02e0*/  MOV R5, 0x4 ;  /* 0x0000000400057802 */ /* 0x000fe20000000f00 */
[C---:B------:R-:W-:Y:S02]  /*02f0*/  IMAD.WIDE R24, R14.reuse, R25, UR6 ;  /* 0x000000060e187e25 */ /* 0x040fe4000f8e0219 */
[----:B------:R0:W3:Y:S02]  /*0300*/  LDG.E R20, desc[UR18][R8.64] ;  /* 0x0000001208147981 */ /* 0x0000e4000c1e1900 */
[----:B------:R-:W-:Y:S02]  /*0310*/  IMAD.WIDE R10, R14, R11, UR8 ;  /* 0x000000080e0a7e25 */ /* 0x000fe4000f8e020b */
[----:B------:R-:W4:Y:S04]  /*0320*/  LDG.E R18, desc[UR18][R24.64] ;  /* 0x0000001218127981 */ /* 0x000f28000c1e1900 */
[----:B------:R-:W4:Y:S01]  /*0330*/  LDG.E R17, desc[UR18][R2.64+-0x8] ;  /* 0xfffff81202117981 */ /* 0x000f22000c1e1900 */
[----:B0-----:R-:W-:-:S02]  /*0340*/  HFMA2 R9, -RZ, RZ, 0, 2.384185791015625e-07 ;  /* 0x00000004ff097431 */ /* 0x001fc400000001ff */
[----:B------:R-:W-:Y:S01]  /*0350*/  IMAD.MOV.U32 R7, RZ, RZ, 0x4 ;  /* 0x00000004ff077424 */ /* 0x000fe200078e00ff */
[----:B------:R0:W5:Y:S01]  /*0360*/  LDG.E R16, desc[UR18][R10.64] ;  /* 0x000000120a107981 */ /* 0x000162000c1e1900 */
[----:B------:R-:W-:-:S03]  /*0370*/  IMAD.WIDE R4, R14, R5, UR10 ;  /* 0x0000000a0e047e25 */ /* 0x000fc6000f8e0205 */
[----:B------:R-:W5:Y:S01]  /*0380*/  LDG.E R15, desc[UR18][R2.64+-0x4] ;  /* 0xfffffc12020f7981 */ /* 0x000f62000c1e1900 */
[C---:B------:R-:W-:Y:S01]  /*0390*/  IMAD.WIDE R6, R14.reuse, R7, UR12 ;  /* 0x0000000c0e067e25 */ /* 0x040fe2000f8e0207 */
[----:B------:R-:W-:Y:S02]  /*03a0*/  MOV R27, 0x4 ;  /* 0x00000004001b7802 */ /* 0x000fe40000000f00 */
[----:B------:R1:W5:Y:S01]  /*03b0*/  LDG.E R4, desc[UR18][R4.64] ;  /* 0x0000001204047981 */ /* 0x000362000c1e1900 */
[----:B------:R-:W-:-:S03]  /*03c0*/  IMAD.WIDE R8, R14, R9, UR14 ;  /* 0x0000000e0e087e25 */ /* 0x000fc6000f8e0209 */
[----:B------:R-:W5:Y:S01]  /*03d0*/  LDG.E R23, desc[UR18][R2.64] ;  /* 0x0000001202177981 */ /* 0x000f62000c1e1900 */
[----:B0-----:R-:W-:-:S03]  /*03e0*/  IMAD.WIDE R10, R14, R27, UR16 ;  /* 0x000000100e0a7e25 */ /* 0x001fc6000f8e021b */
[----:B------:R-:W5:Y:S04]  /*03f0*/  LDG.E R7, desc[UR18][R6.64] ;  /* 0x0000001206077981 */ /* 0x000f68000c1e1900 */
[----:B------:R-:W5:Y:S04]  /*0400*/  LDG.E R24, desc[UR18][R2.64+0x4] ;  /* 0x0000041202187981 */ /* 0x000f68000c1e1900 */
[----:B------:R-:W5:Y:S04]  /*0410*/  LDG.E R8, desc[UR18][R8.64] ;  /* 0x0000001208087981 */ /* 0x000f68000c1e1900 */
[----:B------:R-:W5:Y:S04]  /*0420*/  LDG.E R25, desc[UR18][R2.64+0x8] ;  /* 0x0000081202197981 */ /* 0x000f68000c1e1900 */
[----:B------:R-:W5:Y:S04]  /*0430*/  LDG.E R10, desc[UR18][R10.64] ;  /* 0x000000120a0a7981 */ /* 0x000f68000c1e1900 */
[----:B------:R0:W5:Y:S01]  /*0440*/  LDG.E R27, desc[UR18][R2.64+0xc] ;  /* 0x00000c12021b7981 */ /* 0x000162000c1e1900 */
[----:B------:R-:W-:-:S04]  /*0450*/  UIADD3 UR5, UPT, UPT, UR5, 0x8, URZ ;  /* 0x0000000805057890 */ /* 0x000fc8000fffe0ff */
[----:B------:R-:W-:Y:S01]  /*0460*/  UISETP.NE.AND UP0, UPT, UR5, URZ, UPT ;  /* 0x000000ff0500728c */ /* 0x000fe2000bf05270 */
[----:B-1----:R-:W-:Y:S02]  /*0470*/  MOV R5, UR20 ;  /* 0x0000001400057c02 */ /* 0x002fe40008000f00 */
[----:B0-----:R-:W-:Y:S02]  /*0480*/  IADD3 R2, P0, PT, R2, 0x20, RZ ;  /* 0x0000002002027810 */ /* 0x001fe40007f1e0ff */
[----:B------:R-:W-:Y:S02]  /*0490*/  LEA R14, R5, R14, 0x3 ;  /* 0x0000000e050e7211 */ /* 0x000fe400078e18ff */
[----:B------:R-:W-:Y:S01]  /*04a0*/  IADD3.X R3, PT, PT, RZ, R3, RZ, P0, !PT ;  /* 0x00000003ff037210 */ /* 0x000fe200007fe4ff */
[----:B--2---:R-:W-:-:S04]  /*04b0*/  FFMA R22, R21, R22, R12 ;  /* 0x0000001615167223 */ /* 0x004fc8000000000c */
[----:B---3--:R-:W-:-:S04]  /*04c0*/  FFMA R20, R19, R20, R22 ;  /* 0x0000001413147223 */ /* 0x008fc80000000016 */
[----:B----4-:R-:W-:-:S04]  /*04d0*/  FFMA R18, R17, R18, R20 ;  /* 0x0000001211127223 */ /* 0x010fc80000000014 */
[----:B-----5:R-:W-:-:S04]  /*04e0*/  FFMA R16, R15, R16, R18 ;  /* 0x000000100f107223 */ /* 0x020fc80000000012 */
[----:B------:R-:W-:-:S04]  /*04f0*/  FFMA R23, R23, R4, R16 ;  /* 0x0000000417177223 */ /* 0x000fc80000000010 */
[----:B------:R-:W-:-:S04]  /*0500*/  FFMA R24, R24, R7, R23 ;  /* 0x0000000718187223 */ /* 0x000fc80000000017 */
[----:B------:R-:W-:-:S04]  /*0510*/  FFMA R8, R25, R8, R24 ;  /* 0x0000000819087223 */ /* 0x000fc80000000018 */
[----:B------:R-:W-:Y:S01]  /*0520*/  FFMA R12, R27, R10, R8 ;  /* 0x0000000a1b0c7223 */ /* 0x000fe20000000008 */
[----:B------:R-:W-:Y:S06]  /*0530*/  BRA.U UP0, `(.L_x_6) ;  /* 0xfffffffd003c7547 */ /* 0x000fec000b83ffff */
.L_x_5:
[----:B------:R-:W-:-:S04]  /*0540*/  ULOP3.LUT UR6, UR20, 0x7, URZ, 0xc0, !UPT ;  /* 0x0000000714067892 */ /* 0x000fc8000f8ec0ff */
[----:B------:R-:W-:-:S09]  /*0550*/  UISETP.NE.AND UP0, UPT, UR6, URZ, UPT ;  /* 0x000000ff0600728c */ /* 0x000fd2000bf05270 */
[----:B------:R-:W-:Y:S05]  /*0560*/  BRA.U !UP0, `(.L_x_7) ;  /* 0x0000000508387547 */ /* 0x000fea000b800000 */
[----:B------:R-:W-:Y:S02]  /*0570*/  UISETP.GE.U32.AND UP0, UPT, UR6, 0x4, UPT ;  /* 0x000000040600788c */ /* 0x000fe4000bf06070 */
[----:B------:R-:W-:-:S04]  /*0580*/  ULOP3.LUT UR5, UR20, 0x3, URZ, 0xc0, !UPT ;  /* 0x0000000314057892 */ /* 0x000fc8000f8ec0ff */
[----:B------:R-:W-:-:S03]  /*0590*/  UISETP.NE.AND UP1, UPT, UR5, URZ, UPT ;  /* 0x000000ff0500728c */ /* 0x000fc6000bf25270 */
[----:B------:R-:W-:Y:S08]  /*05a0*/  BRA.U !UP0, `(.L_x_8) ;  /* 0x00000001087c7547 */ /* 0x000ff0000b800000 */
[----:B------:R-:W1:Y:S01]  /*05b0*/  LDC.64 R6, c[0x0][0x388] ;  /* 0x0000e200ff067b82 */ /* 0x000e620000000a00 */
[----:B------:R-:W2:Y:S01]  /*05c0*/  LDCU.64 UR6, c[0x0][0x380] ;  /* 0x00007000ff0677ac */ /* 0x000ea20008000a00 */
[----:B------:R-:W-:Y:S01]  /*05d0*/  IMAD.U32 R9, RZ, RZ, UR4 ;  /* 0x00000004ff097e24 */ /* 0x000fe2000f8e00ff */
[C---:B------:R-:W-:Y:S02]  /*05e0*/  IADD3 R3, PT, PT, R13.reuse, UR4, RZ ;  /* 0x000000040d037c10 */ /* 0x040fe4000fffe0ff */
[----:B------:R-:W-:Y:S01]  /*05f0*/  IADD3 R10, P0, PT, R13, UR4, RZ ;  /* 0x000000040d0a7c10 */ /* 0x000fe2000ff1e0ff */
[----:B------:R-:W-:Y:S01]  /*0600*/  IMAD R9, R9, UR20, R0 ;  /* 0x0000001409097c24 */ /* 0x000fe2000f8e0200 */
[----:B------:R-:W-:Y:S01]  /*0610*/  MOV R11, UR20 ;  /* 0x00000014000b7c02 */ /* 0x000fe20008000f00 */
[----:B------:R-:W3:Y:S01]  /*0620*/  LDC.64 R4, c[0x0][0x380] ;  /* 0x0000e000ff047b82 */ /* 0x000ee20000000a00 */
[----:B------:R-:W-:Y:S01]  /*0630*/  MOV R15, UR20 ;  /* 0x00000014000f7c02 */ /* 0x000fe20008000f00 */
[----:B-1----:R-:W-:Y:S01]  /*0640*/  IMAD.WIDE R6, R9, 0x4, R6 ;  /* 0x0000000409067825 */ /* 0x002fe200078e0206 */
[----:B------:R-:W-:-:S05]  /*0650*/  MOV R9, UR20 ;  /* 0x0000001400097c02 */ /* 0x000fca0008000f00 */
[----:B------:R-:W-:Y:S02]  /*0660*/  IMAD.WIDE R8, R9, 0x4, R6 ;  /* 0x0000000409087825 */ /* 0x000fe400078e0206 */
[----:B0-----:R-:W4:Y:S02]  /*0670*/  LDG.E R6, desc[UR18][R6.64] ;  /* 0x0000001206067981 */ /* 0x001f24000c1e1900 */
[----:B---3--:R-:W-:Y:S01]  /*0680*/  IMAD.WIDE.U32 R4, R3, 0x4, R4 ;  /* 0x0000000403047825 */ /* 0x008fe200078e0004 */
[----:B------:R-:W-:Y:S01]  /*0690*/  IADD3.X R3, PT, PT, RZ, RZ, RZ, P0, !PT ;  /* 0x000000ffff037210 */ /* 0x000fe200007fe4ff */
[----:B------:R-:W3:Y:S01]  /*06a0*/  LDG.E R17, desc[UR18][R8.64] ;  /* 0x0000001208117981 */ /* 0x000ee2000c1e1900 */
[----:B--2---:R-:W-:-:S03]  /*06b0*/  LEA R2, P0, R10, UR6, 0x2 ;  /* 0x000000060a027c11 */ /* 0x004fc6000f8010ff */
[----:B------:R-:W4:Y:S01]  /*06c0*/  LDG.E R5, desc[UR18][R4.64] ;  /* 0x0000001204057981 */ /* 0x000f22000c1e1900 */
[----:B------:R-:W-:Y:S01]  /*06d0*/  LEA.HI.X R3, R10, UR7, R3, 0x2, P0 ;  /* 0x000000070a037c11 */ /* 0x000fe200080f1403 */
[----:B------:R-:W-:-:S04]  /*06e0*/  IMAD.WIDE R10, R11, 0x4, R8 ;  /* 0x000000040b0a7825 */ /* 0x000fc800078e0208 */
[----:B------:R-:W3:Y:S01]  /*06f0*/  LDG.E R16, desc[UR18][R2.64+0x4] ;  /* 0x0000041202107981 */ /* 0x000ee2000c1e1900 */
[----:B------:R-:W-:-:S03]  /*0700*/  IMAD.WIDE R14, R15, 0x4, R10 ;  /* 0x000000040f0e7825 */ /* 0x000fc600078e020a */
[----:B------:R-:W2:Y:S04]  /*0710*/  LDG.E R19, desc[UR18][R10.64] ;  /* 0x000000120a137981 */ /* 0x000ea8000c1e1900 */
[----:B------:R-:W2:Y:S04]  /*0720*/  LDG.E R18, desc[UR18][R2.64+0x8] ;  /* 0x0000081202127981 */ /* 0x000ea8000c1e1900 */
[----:B------:R-:W5:Y:S04]  /*0730*/  LDG.E R20, desc[UR18][R2.64+0xc] ;  /* 0x00000c1202147981 */ /* 0x000f68000c1e1900 */
[----:B------:R-:W5:Y:S01]  /*0740*/  LDG.E R14, desc[UR18][R14.64] ;  /* 0x000000120e0e7981 */ /* 0x000f62000c1e1900 */
[----:B------:R-:W-:Y:S01]  /*0750*/  UIADD3 UR4, UPT, UPT, UR4, 0x4, URZ ;  /* 0x0000000404047890 */ /* 0x000fe2000fffe0ff */
[----:B----4-:R-:W-:-:S04]  /*0760*/  FFMA R5, R5, R6, R12 ;  /* 0x0000000605057223 */ /* 0x010fc8000000000c */
[----:B---3--:R-:W-:-:S04]  /*0770*/  FFMA R5, R16, R17, R5 ;  /* 0x0000001110057223 */ /* 0x008fc80000000005 */
[----:B--2---:R-:W-:-:S04]  /*0780*/  FFMA R5, R18, R19, R5 ;  /* 0x0000001312057223 */ /* 0x004fc80000000005 */
[----:B-----5:R-:W-:-:S07]  /*0790*/  FFMA R12, R20, R14, R5 ;  /* 0x0000000e140c7223 */ /* 0x020fce0000000005 */
.L_x_8:
[----:B------:R-:W-:Y:S05]  /*07a0*/  BRA.U !UP1, `(.L_x_7) ;  /* 0x0000000109a87547 */ /* 0x000fea000b800000 */
[----:B------:R-:W-:Y:S01]  /*07b0*/  UISETP.NE.AND UP0, UPT, UR5, 0x1, UPT ;  /* 0x000000010500788c */ /* 0x000fe2000bf05270 */
[----:B------:R-:W-:Y:S01]  /*07c0*/  MOV R7, UR4 ;  /* 0x0000000400077c02 */ /* 0x000fe20008000f00 */
[----:B------:R-:W-:Y:S02]  /*07d0*/  ULOP3.LUT UR5, UR20, 0x1, URZ, 0xc0, !UPT ;  /* 0x0000000114057892 */ /* 0x000fe4000f8ec0ff */
[----:B------:R-:W-:Y:S02]  /*07e0*/  MOV R15, UR20 ;  /* 0x00000014000f7c02 */ /* 0x000fe40008000f00 */
[----:B------:R-:W-:Y:S01]  /*07f0*/  UISETP.NE.U32.AND UP1, UPT, UR5, 0x1, UPT ;  /* 0x000000010500788c */ /* 0x000fe2000bf25070 */
[----:B------:R-:W-:-:S04]  /*0800*/  PLOP3.LUT P1, PT, PT, PT, UP0, 0x80, 0x8 ;  /* 0x000000000008781c */ /* 0x000fc80003f2f008 */
[----:B------:R-:W1:Y:S01]  /*0810*/  @UP0 LDCU.128 UR8, c[0x0][0x380] ;  /* 0x00007000ff0807ac */ /* 0x000e620008000c00 */
[----:B------:R-:W-:Y:S01]  /*0820*/  PLOP3.LUT P0, PT, PT, PT, UP1, 0x80, 0x8 ;  /* 0x000000000008781c */ /* 0x000fe20003f0f018 */
[----:B------:R-:W2:Y:S04]  /*0830*/  @UP0 LDCU.64 UR6, c[0x0][0x380] ;  /* 0x00007000ff0607ac */ /* 0x000ea80008000a00 */
[----:B------:R-:W3:Y:S03]  /*0840*/  @!UP1 LDCU.128 UR12, c[0x0][0x380] ;  /* 0x00007000ff0c97ac */ /* 0x000ee60008000c00 */
[C---:B------:R-:W-:Y:S02]  /*0850*/  @P1 IADD3 R3, PT, PT, R13.reuse, UR4, RZ ;  /* 0x000000040d031c10 */ /* 0x040fe4000fffe0ff */
[----:B------:R-:W-:Y:S01]  /*0860*/  @P1 IADD3 R6, P2, PT, R13, UR4, RZ ;  /* 0x000000040d061c10 */ /* 0x000fe2000ff5e0ff */
[----:B------:R-:W-:Y:S01]  /*0870*/  @UP0 UIADD3 UR4, UPT, UPT, UR4, 0x2, URZ ;  /* 0x0000000204040890 */ /* 0x000fe2000fffe0ff */
[----:B-1----:R-:W-:Y:S01]  /*0880*/  MOV R11, UR9 ;  /* 0x00000009000b7c02 */ /* 0x002fe20008000f00 */
[----:B------:R-:W-:Y:S01]  /*0890*/  IMAD.U32 R10, RZ, RZ, UR8 ;  /* 0x00000008ff0a7e24 */ /* 0x000fe2000f8e00ff */
[----:B------:R-:W-:-:S02]  /*08a0*/  MOV R4, UR10 ;  /* 0x0000000a00047c02 */ /* 0x000fc40008000f00 */
[----:B------:R-:W-:Y:S01]  /*08b0*/  MOV R5, UR11 ;  /* 0x0000000b00057c02 */ /* 0x000fe20008000f00 */
[----:B------:R-:W-:-:S04]  /*08c0*/  @P1 IMAD.WIDE.U32 R10, R3, 0x4, R10 ;  /* 0x00000004030a1825 */ /* 0x000fc800078e000a */
[----:B------:R-:W-:Y:S01]  /*08d0*/  @P1 IMAD R3, R7, UR20, R0 ;  /* 0x0000001407031c24 */ /* 0x000fe2000f8e0200 */
[----:B------:R-:W-:Y:S01]  /*08e0*/  @P1 IADD3.X R7, PT, PT, RZ, RZ, RZ, P2, !PT ;  /* 0x000000ffff071210 */ /* 0x000fe200017fe4ff */
[----:B------:R-:W-:Y:S01]  /*08f0*/  IMAD.U32 R19, RZ, RZ, UR4 ;  /* 0x00000004ff137e24 */ /* 0x000fe2000f8e00ff */
[C---:B--2---:R-:W-:Y:S01]  /*0900*/  @P1 LEA R2, P2, R6.reuse, UR6, 0x2 ;  /* 0x0000000606021c11 */ /* 0x044fe2000f8410ff */
[----:B------:R-:W-:Y:S01]  /*0910*/  @P1 IMAD.WIDE R4, R3, 0x4, R4 ;  /* 0x0000000403041825 */ /* 0x000fe200078e0204 */
[----:B------:R-:W-:Y:S01]  /*0920*/  @!P0 IADD3 R17, PT, PT, R13, UR4, RZ ;  /* 0x000000040d118c10 */ /* 0x000fe2000fffe0ff */
[----:B0-----:R-:W2:Y:S01]  /*0930*/  @P1 LDG.E R11, desc[UR18][R10.64] ;  /* 0x000000120a0b1981 */ /* 0x001ea2000c1e1900 */
[----:B------:R-:W-:Y:S01]  /*0940*/  @P1 LEA.HI.X R3, R6, UR7, R7, 0x2, P2 ;  /* 0x0000000706031c11 */ /* 0x000fe200090f1407 */
[----:B------:R-:W-:Y:S01]  /*0950*/  @!P0 IMAD R19, R19, UR20, R0 ;  /* 0x0000001413138c24 */ /* 0x000fe2000f8e0200 */
[----:B---3--:R-:W-:Y:S01]  /*0960*/  MOV R6, UR12 ;  /* 0x0000000c00067c02 */ /* 0x008fe20008000f00 */
[----:B------:R-:W-:Y:S01]  /*0970*/  @P1 IMAD.WIDE R14, R15, 0x4, R4 ;  /* 0x000000040f0e1825 */ /* 0x000fe200078e0204 */
[----:B------:R-:W-:Y:S01]  /*0980*/  MOV R7, UR13 ;  /* 0x0000000d00077c02 */ /* 0x000fe20008000f00 */
[----:B------:R-:W2:Y:S01]  /*0990*/  @P1 LDG.E R4, desc[UR18][R4.64] ;  /* 0x0000001204041981 */ /* 0x000ea2000c1e1900 */
[----:B------:R-:W-:-:S02]  /*09a0*/  MOV R8, UR14 ;  /* 0x0000000e00087c02 */ /* 0x000fc40008000f00 */
[----:B------:R-:W-:Y:S01]  /*09b0*/  MOV R9, UR15 ;  /* 0x0000000f00097c02 */ /* 0x000fe20008000f00 */
[----:B------:R-:W-:Y:S01]  /*09c0*/  @!P0 IMAD.WIDE.U32 R6, R17, 0x4, R6 ;  /* 0x0000000411068825 */ /* 0x000fe200078e0006 */
[----:B------:R-:W3:Y:S03]  /*09d0*/  @P1 LDG.E R14, desc[UR18][R14.64] ;  /* 0x000000120e0e1981 */ /* 0x000ee6000c1e1900 */
[----:B------:R-:W-:Y:S01]  /*09e0*/  @!P0 IMAD.WIDE R8, R19, 0x4, R8 ;  /* 0x0000000413088825 */ /* 0x000fe200078e0208 */
[----:B------:R-:W3:Y:S04]  /*09f0*/  @P1 LDG.E R2, desc[UR18][R2.64+0x4] ;  /* 0x0000041202021981 */ /* 0x000ee8000c1e1900 */
[----:B------:R-:W4:Y:S04]  /*0a00*/  @!P0 LDG.E R7, desc[UR18][R6.64] ;  /* 0x0000001206078981 */ /* 0x000f28000c1e1900 */
[----:B------:R-:W4:Y:S01]  /*0a10*/  @!P0 LDG.E R8, desc[UR18][R8.64] ;  /* 0x0000001208088981 */ /* 0x000f22000c1e1900 */
[----:B--2---:R-:W-:-:S04]  /*0a20*/  @P1 FFMA R11, R11, R4, R12 ;  /* 0x000000040b0b1223 */ /* 0x004fc8000000000c */
[----:B---3--:R-:W-:-:S04]  /*0a30*/  @P1 FFMA R12, R2, R14, R11 ;  /* 0x0000000e020c1223 */ /* 0x008fc8000000000b */
[----:B----4-:R-:W-:-:S07]  /*0a40*/  @!P0 FFMA R12, R7, R8, R12 ;  /* 0x00000008070c8223 */ /* 0x010fce000000000c */
.L_x_7:
[----:B------:R-:W1:Y:S01]  /*0a50*/  LDC.64 R2, c[0x0][0x390] ;  /* 0x0000e400ff027b82 */ /* 0x000e620000000a00 */
[----:B------:R-:W-:-:S05]  /*0a60*/  IADD3 R13, PT, PT, R0, R13, RZ ;  /* 0x0000000d000d7210 */ /* 0x000fca0007ffe0ff */
[----:B-1----:R-:W-:-:S05]  /*0a70*/  IMAD.WIDE R2, R13, 0x4, R2 ;  /* 0x000000040d027825 */ /* 0x002fca00078e0202 */
[----:B0-----:R-:W-:Y:S01]  /*0a80*/  STG.E desc[UR18][R2.64], R12 ;  /* 0x0000000c02007986 */ /* 0x001fe2000c101912 */
[----:B------:R-:W-:Y:S05]  /*0a90*/  EXIT ;  /* 0x000000000000794d */ /* 0x000fea0003800000 */
.L_x_9:
        /* <DEDUP_REMOVED lines=14> */
.L_x_11:


//--------------------- .nv.shared._Z21MatrixMulKernelSharedPfS_S_i --------------------------
	.section	.nv.shared._Z21MatrixMulKernelSharedPfS_S_i,"aw",@nobits
	.sectionflags	@""
	.align	4
.nv.shared._Z21MatrixMulKernelSharedPfS_S_i:
	.zero		3072


//--------------------- .nv.shared.reserved.0     --------------------------
	.section	.nv.shared.reserved.0,"aw",@nobits
	.weak		__nv_reservedSMEM_offset_0_alias
	.size		__nv_reservedSMEM_offset_0_alias, 0, 64
	.other		__nv_reservedSMEM_offset_0_alias,@"STO_CUDA_RESERVED_SHARED STV_DEFAULT"
__nv_reservedSMEM_offset_0_alias:
	.zero		0
	.zero		64


//--------------------- .nv.constant0._Z21MatrixMulKernelSharedPfS_S_i --------------------------
	.section	.nv.constant0._Z21MatrixMulKernelSharedPfS_S_i,"a",@progbits
	.sectionflags	@""
	.align	4
.nv.constant0._Z21MatrixMulKernelSharedPfS_S_i:
	.zero		924


//--------------------- .nv.constant0._Z15MatrixMulKernelPfS_S_i --------------------------
	.section	.nv.constant0._Z15MatrixMulKernelPfS_S_i,"a",@progbits
	.sectionflags	@""
	.align	4
.nv.constant0._Z15MatrixMulKernelPfS_S_i:
	.zero		924


//--------------------- SYMBOLS --------------------------

	.type		.nv.reservedSmem.offset0,@object
	.size		.nv.reservedSmem.offset0,0x4
	.type		.nv.reservedSmem.cap,@object
	.size		.nv.reservedSmem.cap,0x4
